//
// Generated by NVIDIA NVVM Compiler
//
// Compiler Build ID: CL-36424714
// Cuda compilation tools, release 13.0, V13.0.88
// Based on NVVM 20.0.0
//

.version 9.0
.target sm_100
.address_size 64

	// .globl	_Z14kernel2D_basicPKfS0_Pfii
.const .align 4 .b8 d_filter2D[36];
.const .align 4 .b8 d_filter3D[108];
// _ZZ22kernel2D_opt_templatedILi2EEvPKfPfiiE4tile has been demoted
// _ZZ22kernel2D_opt_templatedILi4EEvPKfPfiiE4tile has been demoted
// _ZZ22kernel2D_opt_templatedILi8EEvPKfPfiiE4tile has been demoted
// _ZZ22kernel2D_opt_templatedILi16EEvPKfPfiiE4tile has been demoted
// _ZZ22kernel3D_opt_templatedILi2EEvPKfPfiiE4tile has been demoted
// _ZZ22kernel3D_opt_templatedILi4EEvPKfPfiiE4tile has been demoted
// _ZZ22kernel3D_opt_templatedILi8EEvPKfPfiiE4tile has been demoted
// _ZZ22kernel3D_opt_templatedILi16EEvPKfPfiiE4tile has been demoted

.visible .entry _Z14kernel2D_basicPKfS0_Pfii(
	.param .u64 .ptr .align 1 _Z14kernel2D_basicPKfS0_Pfii_param_0,
	.param .u64 .ptr .align 1 _Z14kernel2D_basicPKfS0_Pfii_param_1,
	.param .u64 .ptr .align 1 _Z14kernel2D_basicPKfS0_Pfii_param_2,
	.param .u32 _Z14kernel2D_basicPKfS0_Pfii_param_3,
	.param .u32 _Z14kernel2D_basicPKfS0_Pfii_param_4
)
{
	.reg .pred 	%p<89>;
	.reg .b32 	%r<75>;
	.reg .b32 	%f<116>;
	.reg .b64 	%rd<62>;

	ld.param.u64 	%rd6, [_Z14kernel2D_basicPKfS0_Pfii_param_0];
	ld.param.u64 	%rd7, [_Z14kernel2D_basicPKfS0_Pfii_param_1];
	ld.param.u64 	%rd5, [_Z14kernel2D_basicPKfS0_Pfii_param_2];
	ld.param.u32 	%r36, [_Z14kernel2D_basicPKfS0_Pfii_param_3];
	ld.param.u32 	%r37, [_Z14kernel2D_basicPKfS0_Pfii_param_4];
	cvta.to.global.u64 	%rd1, %rd7;
	cvta.to.global.u64 	%rd2, %rd6;
	mov.u32 	%r38, %ctaid.x;
	mov.u32 	%r39, %ntid.x;
	mov.u32 	%r40, %tid.x;
	mad.lo.s32 	%r1, %r38, %r39, %r40;
	mov.u32 	%r41, %ctaid.y;
	mov.u32 	%r42, %ntid.y;
	mov.u32 	%r43, %tid.y;
	mad.lo.s32 	%r2, %r41, %r42, %r43;
	max.s32 	%r44, %r2, %r1;
	setp.ge.s32 	%p2, %r44, %r36;
	@%p2 bra 	$L__BB0_46;
	setp.lt.s32 	%p3, %r37, 1;
	mov.f32 	%f114, 0f00000000;
	@%p3 bra 	$L__BB0_45;
	shr.u32 	%r46, %r37, 1;
	sub.s32 	%r3, %r2, %r46;
	sub.s32 	%r4, %r1, %r46;
	and.b32  	%r5, %r37, 7;
	add.s32 	%r6, %r5, -1;
	and.b32  	%r7, %r37, 3;
	and.b32  	%r8, %r37, 2147483640;
	and.b32  	%r9, %r37, 1;
	mov.f32 	%f114, 0f00000000;
	mov.b32 	%r70, 0;
$L__BB0_3:
	setp.lt.u32 	%p4, %r37, 8;
	add.s32 	%r48, %r3, %r70;
	setp.gt.s32 	%p5, %r48, -1;
	setp.lt.s32 	%p6, %r48, %r36;
	and.pred  	%p1, %p5, %p6;
	mul.lo.s32 	%r11, %r48, %r36;
	mul.lo.s32 	%r12, %r70, %r37;
	mov.b32 	%r73, 0;
	@%p4 bra 	$L__BB0_22;
	mov.b32 	%r71, 0;
	cvt.u64.u32 	%rd14, %r12;
$L__BB0_5:
	.pragma "nounroll";
	add.s32 	%r14, %r4, %r71;
	setp.gt.s32 	%p7, %r14, -1;
	setp.lt.s32 	%p8, %r14, %r36;
	and.pred  	%p9, %p7, %p8;
	and.pred  	%p10, %p1, %p9;
	mov.f32 	%f93, 0f00000000;
	not.pred 	%p11, %p10;
	@%p11 bra 	$L__BB0_7;
	add.s32 	%r50, %r14, %r11;
	mul.wide.u32 	%rd8, %r50, 4;
	add.s64 	%rd9, %rd2, %rd8;
	ld.global.f32 	%f93, [%rd9];
$L__BB0_7:
	add.s32 	%r51, %r71, %r12;
	mul.wide.u32 	%rd10, %r51, 4;
	add.s64 	%rd11, %rd1, %rd10;
	ld.global.f32 	%f61, [%rd11];
	fma.rn.f32 	%f5, %f93, %f61, %f114;
	add.s32 	%r15, %r14, 1;
	setp.gt.s32 	%p12, %r15, -1;
	setp.lt.s32 	%p13, %r15, %r36;
	and.pred  	%p14, %p12, %p13;
	and.pred  	%p15, %p1, %p14;
	mov.f32 	%f94, 0f00000000;
	not.pred 	%p16, %p15;
	@%p16 bra 	$L__BB0_9;
	add.s32 	%r52, %r15, %r11;
	mul.wide.u32 	%rd12, %r52, 4;
	add.s64 	%rd13, %rd2, %rd12;
	ld.global.f32 	%f94, [%rd13];
$L__BB0_9:
	cvt.u64.u32 	%rd15, %r71;
	add.s64 	%rd16, %rd15, %rd14;
	shl.b64 	%rd17, %rd16, 2;
	add.s64 	%rd3, %rd1, %rd17;
	ld.global.f32 	%f63, [%rd3+4];
	fma.rn.f32 	%f8, %f94, %f63, %f5;
	add.s32 	%r16, %r14, 2;
	setp.gt.s32 	%p17, %r16, -1;
	setp.lt.s32 	%p18, %r16, %r36;
	and.pred  	%p19, %p17, %p18;
	and.pred  	%p20, %p1, %p19;
	mov.f32 	%f95, 0f00000000;
	not.pred 	%p21, %p20;
	@%p21 bra 	$L__BB0_11;
	add.s32 	%r53, %r16, %r11;
	mul.wide.u32 	%rd18, %r53, 4;
	add.s64 	%rd19, %rd2, %rd18;
	ld.global.f32 	%f95, [%rd19];
$L__BB0_11:
	ld.global.f32 	%f65, [%rd3+8];
	fma.rn.f32 	%f11, %f95, %f65, %f8;
	add.s32 	%r17, %r14, 3;
	setp.gt.s32 	%p22, %r17, -1;
	setp.lt.s32 	%p23, %r17, %r36;
	and.pred  	%p24, %p22, %p23;
	and.pred  	%p25, %p1, %p24;
	mov.f32 	%f96, 0f00000000;
	not.pred 	%p26, %p25;
	@%p26 bra 	$L__BB0_13;
	add.s32 	%r54, %r17, %r11;
	mul.wide.u32 	%rd20, %r54, 4;
	add.s64 	%rd21, %rd2, %rd20;
	ld.global.f32 	%f96, [%rd21];
$L__BB0_13:
	ld.global.f32 	%f67, [%rd3+12];
	fma.rn.f32 	%f14, %f96, %f67, %f11;
	add.s32 	%r18, %r14, 4;
	setp.gt.s32 	%p27, %r18, -1;
	setp.lt.s32 	%p28, %r18, %r36;
	and.pred  	%p29, %p27, %p28;
	and.pred  	%p30, %p1, %p29;
	mov.f32 	%f97, 0f00000000;
	not.pred 	%p31, %p30;
	@%p31 bra 	$L__BB0_15;
	add.s32 	%r55, %r18, %r11;
	mul.wide.u32 	%rd22, %r55, 4;
	add.s64 	%rd23, %rd2, %rd22;
	ld.global.f32 	%f97, [%rd23];
$L__BB0_15:
	ld.global.f32 	%f69, [%rd3+16];
	fma.rn.f32 	%f17, %f97, %f69, %f14;
	add.s32 	%r19, %r14, 5;
	setp.gt.s32 	%p32, %r19, -1;
	setp.lt.s32 	%p33, %r19, %r36;
	and.pred  	%p34, %p32, %p33;
	and.pred  	%p35, %p1, %p34;
	mov.f32 	%f98, 0f00000000;
	not.pred 	%p36, %p35;
	@%p36 bra 	$L__BB0_17;
	add.s32 	%r56, %r19, %r11;
	mul.wide.u32 	%rd24, %r56, 4;
	add.s64 	%rd25, %rd2, %rd24;
	ld.global.f32 	%f98, [%rd25];
$L__BB0_17:
	ld.global.f32 	%f71, [%rd3+20];
	fma.rn.f32 	%f20, %f98, %f71, %f17;
	add.s32 	%r20, %r14, 6;
	setp.gt.s32 	%p37, %r20, -1;
	setp.lt.s32 	%p38, %r20, %r36;
	and.pred  	%p39, %p37, %p38;
	and.pred  	%p40, %p1, %p39;
	mov.f32 	%f99, 0f00000000;
	not.pred 	%p41, %p40;
	@%p41 bra 	$L__BB0_19;
	add.s32 	%r57, %r20, %r11;
	mul.wide.u32 	%rd26, %r57, 4;
	add.s64 	%rd27, %rd2, %rd26;
	ld.global.f32 	%f99, [%rd27];
$L__BB0_19:
	ld.global.f32 	%f73, [%rd3+24];
	fma.rn.f32 	%f23, %f99, %f73, %f20;
	add.s32 	%r21, %r14, 7;
	setp.gt.s32 	%p42, %r21, -1;
	setp.lt.s32 	%p43, %r21, %r36;
	and.pred  	%p44, %p42, %p43;
	and.pred  	%p45, %p1, %p44;
	mov.f32 	%f100, 0f00000000;
	not.pred 	%p46, %p45;
	@%p46 bra 	$L__BB0_21;
	add.s32 	%r58, %r21, %r11;
	mul.wide.u32 	%rd28, %r58, 4;
	add.s64 	%rd29, %rd2, %rd28;
	ld.global.f32 	%f100, [%rd29];
$L__BB0_21:
	ld.global.f32 	%f74, [%rd3+28];
	fma.rn.f32 	%f114, %f100, %f74, %f23;
	add.s32 	%r71, %r71, 8;
	setp.ne.s32 	%p47, %r71, %r8;
	mov.u32 	%r73, %r8;
	@%p47 bra 	$L__BB0_5;
$L__BB0_22:
	setp.eq.s32 	%p48, %r5, 0;
	@%p48 bra 	$L__BB0_44;
	setp.lt.u32 	%p49, %r6, 3;
	@%p49 bra 	$L__BB0_33;
	add.s32 	%r24, %r4, %r73;
	setp.gt.s32 	%p50, %r24, -1;
	setp.lt.s32 	%p51, %r24, %r36;
	and.pred  	%p52, %p50, %p51;
	and.pred  	%p53, %p1, %p52;
	mov.f32 	%f103, 0f00000000;
	not.pred 	%p54, %p53;
	@%p54 bra 	$L__BB0_26;
	add.s32 	%r59, %r24, %r11;
	mul.wide.u32 	%rd30, %r59, 4;
	add.s64 	%rd31, %rd2, %rd30;
	ld.global.f32 	%f103, [%rd31];
$L__BB0_26:
	add.s32 	%r60, %r73, %r12;
	mul.wide.u32 	%rd32, %r60, 4;
	add.s64 	%rd33, %rd1, %rd32;
	ld.global.f32 	%f78, [%rd33];
	fma.rn.f32 	%f31, %f103, %f78, %f114;
	add.s32 	%r25, %r24, 1;
	setp.gt.s32 	%p55, %r25, -1;
	setp.lt.s32 	%p56, %r25, %r36;
	and.pred  	%p57, %p55, %p56;
	and.pred  	%p58, %p1, %p57;
	mov.f32 	%f104, 0f00000000;
	not.pred 	%p59, %p58;
	@%p59 bra 	$L__BB0_28;
	add.s32 	%r61, %r25, %r11;
	mul.wide.u32 	%rd34, %r61, 4;
	add.s64 	%rd35, %rd2, %rd34;
	ld.global.f32 	%f104, [%rd35];
$L__BB0_28:
	cvt.u64.u32 	%rd36, %r12;
	cvt.u64.u32 	%rd37, %r73;
	add.s64 	%rd38, %rd37, %rd36;
	shl.b64 	%rd39, %rd38, 2;
	add.s64 	%rd4, %rd1, %rd39;
	ld.global.f32 	%f80, [%rd4+4];
	fma.rn.f32 	%f34, %f104, %f80, %f31;
	add.s32 	%r26, %r24, 2;
	setp.gt.s32 	%p60, %r26, -1;
	setp.lt.s32 	%p61, %r26, %r36;
	and.pred  	%p62, %p60, %p61;
	and.pred  	%p63, %p1, %p62;
	mov.f32 	%f105, 0f00000000;
	not.pred 	%p64, %p63;
	@%p64 bra 	$L__BB0_30;
	add.s32 	%r62, %r26, %r11;
	mul.wide.u32 	%rd40, %r62, 4;
	add.s64 	%rd41, %rd2, %rd40;
	ld.global.f32 	%f105, [%rd41];
$L__BB0_30:
	ld.global.f32 	%f82, [%rd4+8];
	fma.rn.f32 	%f37, %f105, %f82, %f34;
	add.s32 	%r27, %r24, 3;
	setp.gt.s32 	%p65, %r27, -1;
	setp.lt.s32 	%p66, %r27, %r36;
	and.pred  	%p67, %p65, %p66;
	and.pred  	%p68, %p1, %p67;
	mov.f32 	%f106, 0f00000000;
	not.pred 	%p69, %p68;
	@%p69 bra 	$L__BB0_32;
	add.s32 	%r63, %r27, %r11;
	mul.wide.u32 	%rd42, %r63, 4;
	add.s64 	%rd43, %rd2, %rd42;
	ld.global.f32 	%f106, [%rd43];
$L__BB0_32:
	ld.global.f32 	%f83, [%rd4+12];
	fma.rn.f32 	%f114, %f106, %f83, %f37;
	add.s32 	%r73, %r73, 4;
$L__BB0_33:
	setp.eq.s32 	%p70, %r7, 0;
	@%p70 bra 	$L__BB0_44;
	setp.eq.s32 	%p71, %r7, 1;
	@%p71 bra 	$L__BB0_40;
	add.s32 	%r30, %r4, %r73;
	setp.gt.s32 	%p72, %r30, -1;
	setp.lt.s32 	%p73, %r30, %r36;
	and.pred  	%p74, %p72, %p73;
	and.pred  	%p75, %p1, %p74;
	mov.f32 	%f109, 0f00000000;
	not.pred 	%p76, %p75;
	@%p76 bra 	$L__BB0_37;
	add.s32 	%r64, %r30, %r11;
	mul.wide.u32 	%rd44, %r64, 4;
	add.s64 	%rd45, %rd2, %rd44;
	ld.global.f32 	%f109, [%rd45];
$L__BB0_37:
	add.s32 	%r65, %r73, %r12;
	mul.wide.u32 	%rd46, %r65, 4;
	add.s64 	%rd47, %rd1, %rd46;
	ld.global.f32 	%f87, [%rd47];
	fma.rn.f32 	%f45, %f109, %f87, %f114;
	add.s32 	%r31, %r30, 1;
	setp.gt.s32 	%p77, %r31, -1;
	setp.lt.s32 	%p78, %r31, %r36;
	and.pred  	%p79, %p77, %p78;
	and.pred  	%p80, %p1, %p79;
	mov.f32 	%f110, 0f00000000;
	not.pred 	%p81, %p80;
	@%p81 bra 	$L__BB0_39;
	add.s32 	%r66, %r31, %r11;
	mul.wide.u32 	%rd48, %r66, 4;
	add.s64 	%rd49, %rd2, %rd48;
	ld.global.f32 	%f110, [%rd49];
$L__BB0_39:
	cvt.u64.u32 	%rd50, %r12;
	cvt.u64.u32 	%rd51, %r73;
	add.s64 	%rd52, %rd51, %rd50;
	shl.b64 	%rd53, %rd52, 2;
	add.s64 	%rd54, %rd1, %rd53;
	ld.global.f32 	%f88, [%rd54+4];
	fma.rn.f32 	%f114, %f110, %f88, %f45;
	add.s32 	%r73, %r73, 2;
$L__BB0_40:
	setp.eq.s32 	%p82, %r9, 0;
	@%p82 bra 	$L__BB0_44;
	add.s32 	%r34, %r4, %r73;
	setp.gt.s32 	%p83, %r34, -1;
	setp.lt.s32 	%p84, %r34, %r36;
	and.pred  	%p85, %p83, %p84;
	and.pred  	%p86, %p1, %p85;
	mov.f32 	%f113, 0f00000000;
	not.pred 	%p87, %p86;
	@%p87 bra 	$L__BB0_43;
	add.s32 	%r67, %r34, %r11;
	mul.wide.u32 	%rd55, %r67, 4;
	add.s64 	%rd56, %rd2, %rd55;
	ld.global.f32 	%f113, [%rd56];
$L__BB0_43:
	add.s32 	%r68, %r73, %r12;
	mul.wide.u32 	%rd57, %r68, 4;
	add.s64 	%rd58, %rd1, %rd57;
	ld.global.f32 	%f90, [%rd58];
	fma.rn.f32 	%f114, %f113, %f90, %f114;
$L__BB0_44:
	add.s32 	%r70, %r70, 1;
	setp.ne.s32 	%p88, %r70, %r37;
	@%p88 bra 	$L__BB0_3;
$L__BB0_45:
	mad.lo.s32 	%r69, %r36, %r2, %r1;
	cvta.to.global.u64 	%rd59, %rd5;
	mul.wide.s32 	%rd60, %r69, 4;
	add.s64 	%rd61, %rd59, %rd60;
	st.global.f32 	[%rd61], %f114;
$L__BB0_46:
	ret;

}
	// .globl	_Z14kernel3D_basicPKfS0_Pfii
.visible .entry _Z14kernel3D_basicPKfS0_Pfii(
	.param .u64 .ptr .align 1 _Z14kernel3D_basicPKfS0_Pfii_param_0,
	.param .u64 .ptr .align 1 _Z14kernel3D_basicPKfS0_Pfii_param_1,
	.param .u64 .ptr .align 1 _Z14kernel3D_basicPKfS0_Pfii_param_2,
	.param .u32 _Z14kernel3D_basicPKfS0_Pfii_param_3,
	.param .u32 _Z14kernel3D_basicPKfS0_Pfii_param_4
)
{
	.reg .pred 	%p<108>;
	.reg .b32 	%r<83>;
	.reg .b32 	%f<118>;
	.reg .b64 	%rd<26>;

	ld.param.u64 	%rd10, [_Z14kernel3D_basicPKfS0_Pfii_param_0];
	ld.param.u64 	%rd11, [_Z14kernel3D_basicPKfS0_Pfii_param_1];
	ld.param.u32 	%r31, [_Z14kernel3D_basicPKfS0_Pfii_param_3];
	ld.param.u32 	%r30, [_Z14kernel3D_basicPKfS0_Pfii_param_4];
	cvta.to.global.u64 	%rd1, %rd11;
	cvta.to.global.u64 	%rd2, %rd10;
	mov.u32 	%r32, %ctaid.x;
	mov.u32 	%r33, %ntid.x;
	mov.u32 	%r34, %tid.x;
	mad.lo.s32 	%r1, %r32, %r33, %r34;
	mov.u32 	%r35, %ctaid.y;
	mov.u32 	%r36, %ntid.y;
	mov.u32 	%r37, %tid.y;
	mad.lo.s32 	%r38, %r35, %r36, %r37;
	mov.u32 	%r39, %ctaid.z;
	mov.u32 	%r40, %ntid.z;
	mov.u32 	%r41, %tid.z;
	mad.lo.s32 	%r3, %r39, %r40, %r41;
	max.s32 	%r42, %r1, %r38;
	max.s32 	%r43, %r3, %r42;
	setp.ge.s32 	%p3, %r43, %r31;
	@%p3 bra 	$L__BB1_48;
	setp.lt.s32 	%p4, %r30, 1;
	mov.f32 	%f116, 0f00000000;
	@%p4 bra 	$L__BB1_47;
	shr.u32 	%r45, %r30, 1;
	sub.s32 	%r4, %r1, %r45;
	sub.s32 	%r5, %r38, %r45;
	and.b32  	%r6, %r30, 7;
	and.b32  	%r7, %r30, 3;
	and.b32  	%r8, %r30, 2147483640;
	and.b32  	%r9, %r30, 1;
	mov.f32 	%f116, 0f00000000;
	mov.b32 	%r77, 0;
$L__BB1_3:
	sub.s32 	%r48, %r3, %r45;
	add.s32 	%r49, %r48, %r77;
	setp.gt.s32 	%p5, %r49, -1;
	setp.lt.s32 	%p6, %r49, %r31;
	and.pred  	%p1, %p5, %p6;
	mul.lo.s32 	%r11, %r49, %r31;
	mul.lo.s32 	%r12, %r77, %r30;
	mov.b32 	%r78, 0;
$L__BB1_4:
	setp.lt.u32 	%p7, %r30, 8;
	add.s32 	%r51, %r5, %r78;
	setp.gt.s32 	%p8, %r51, -1;
	setp.lt.s32 	%p9, %r51, %r31;
	and.pred  	%p2, %p8, %p9;
	add.s32 	%r52, %r51, %r11;
	mul.lo.s32 	%r14, %r52, %r31;
	add.s32 	%r53, %r78, %r12;
	mul.lo.s32 	%r15, %r53, %r30;
	mov.b32 	%r81, 0;
	@%p7 bra 	$L__BB1_23;
	mov.b32 	%r79, 0;
$L__BB1_6:
	.pragma "nounroll";
	add.s32 	%r17, %r4, %r79;
	setp.gt.s32 	%p10, %r17, -1;
	setp.lt.s32 	%p11, %r17, %r31;
	and.pred  	%p12, %p10, %p11;
	and.pred  	%p13, %p12, %p2;
	and.pred  	%p14, %p13, %p1;
	add.s32 	%r55, %r17, %r14;
	mul.wide.s32 	%rd12, %r55, 4;
	add.s64 	%rd3, %rd2, %rd12;
	mov.f32 	%f95, 0f00000000;
	not.pred 	%p15, %p14;
	@%p15 bra 	$L__BB1_8;
	ld.global.f32 	%f95, [%rd3];
$L__BB1_8:
	add.s32 	%r56, %r79, %r15;
	mul.wide.s32 	%rd13, %r56, 4;
	add.s64 	%rd4, %rd1, %rd13;
	ld.global.f32 	%f62, [%rd4];
	fma.rn.f32 	%f6, %f95, %f62, %f116;
	add.s32 	%r57, %r17, 1;
	setp.gt.s32 	%p16, %r57, -1;
	setp.lt.s32 	%p17, %r57, %r31;
	and.pred  	%p18, %p16, %p17;
	and.pred  	%p19, %p18, %p2;
	and.pred  	%p20, %p19, %p1;
	mov.f32 	%f96, 0f00000000;
	not.pred 	%p21, %p20;
	@%p21 bra 	$L__BB1_10;
	ld.global.f32 	%f96, [%rd3+4];
$L__BB1_10:
	ld.global.f32 	%f64, [%rd4+4];
	fma.rn.f32 	%f9, %f96, %f64, %f6;
	add.s32 	%r58, %r17, 2;
	setp.gt.s32 	%p22, %r58, -1;
	setp.lt.s32 	%p23, %r58, %r31;
	and.pred  	%p24, %p22, %p23;
	and.pred  	%p25, %p24, %p2;
	and.pred  	%p26, %p25, %p1;
	mov.f32 	%f97, 0f00000000;
	not.pred 	%p27, %p26;
	@%p27 bra 	$L__BB1_12;
	ld.global.f32 	%f97, [%rd3+8];
$L__BB1_12:
	ld.global.f32 	%f66, [%rd4+8];
	fma.rn.f32 	%f12, %f97, %f66, %f9;
	add.s32 	%r59, %r17, 3;
	setp.gt.s32 	%p28, %r59, -1;
	setp.lt.s32 	%p29, %r59, %r31;
	and.pred  	%p30, %p28, %p29;
	and.pred  	%p31, %p30, %p2;
	and.pred  	%p32, %p31, %p1;
	mov.f32 	%f98, 0f00000000;
	not.pred 	%p33, %p32;
	@%p33 bra 	$L__BB1_14;
	ld.global.f32 	%f98, [%rd3+12];
$L__BB1_14:
	ld.global.f32 	%f68, [%rd4+12];
	fma.rn.f32 	%f15, %f98, %f68, %f12;
	add.s32 	%r60, %r17, 4;
	setp.gt.s32 	%p34, %r60, -1;
	setp.lt.s32 	%p35, %r60, %r31;
	and.pred  	%p36, %p34, %p35;
	and.pred  	%p37, %p36, %p2;
	and.pred  	%p38, %p37, %p1;
	mov.f32 	%f99, 0f00000000;
	not.pred 	%p39, %p38;
	@%p39 bra 	$L__BB1_16;
	ld.global.f32 	%f99, [%rd3+16];
$L__BB1_16:
	ld.global.f32 	%f70, [%rd4+16];
	fma.rn.f32 	%f18, %f99, %f70, %f15;
	add.s32 	%r61, %r17, 5;
	setp.gt.s32 	%p40, %r61, -1;
	setp.lt.s32 	%p41, %r61, %r31;
	and.pred  	%p42, %p40, %p41;
	and.pred  	%p43, %p42, %p2;
	and.pred  	%p44, %p43, %p1;
	mov.f32 	%f100, 0f00000000;
	not.pred 	%p45, %p44;
	@%p45 bra 	$L__BB1_18;
	ld.global.f32 	%f100, [%rd3+20];
$L__BB1_18:
	ld.global.f32 	%f72, [%rd4+20];
	fma.rn.f32 	%f21, %f100, %f72, %f18;
	add.s32 	%r62, %r17, 6;
	setp.gt.s32 	%p46, %r62, -1;
	setp.lt.s32 	%p47, %r62, %r31;
	and.pred  	%p48, %p46, %p47;
	and.pred  	%p49, %p48, %p2;
	and.pred  	%p50, %p49, %p1;
	mov.f32 	%f101, 0f00000000;
	not.pred 	%p51, %p50;
	@%p51 bra 	$L__BB1_20;
	ld.global.f32 	%f101, [%rd3+24];
$L__BB1_20:
	ld.global.f32 	%f74, [%rd4+24];
	fma.rn.f32 	%f24, %f101, %f74, %f21;
	add.s32 	%r63, %r17, 7;
	setp.gt.s32 	%p52, %r63, -1;
	setp.lt.s32 	%p53, %r63, %r31;
	and.pred  	%p54, %p52, %p53;
	and.pred  	%p55, %p54, %p2;
	and.pred  	%p56, %p55, %p1;
	mov.f32 	%f102, 0f00000000;
	not.pred 	%p57, %p56;
	@%p57 bra 	$L__BB1_22;
	ld.global.f32 	%f102, [%rd3+28];
$L__BB1_22:
	ld.global.f32 	%f75, [%rd4+28];
	fma.rn.f32 	%f116, %f102, %f75, %f24;
	add.s32 	%r79, %r79, 8;
	setp.ne.s32 	%p58, %r79, %r8;
	mov.u32 	%r81, %r8;
	@%p58 bra 	$L__BB1_6;
$L__BB1_23:
	setp.eq.s32 	%p59, %r6, 0;
	@%p59 bra 	$L__BB1_45;
	add.s32 	%r64, %r6, -1;
	setp.lt.u32 	%p60, %r64, 3;
	@%p60 bra 	$L__BB1_34;
	add.s32 	%r20, %r4, %r81;
	setp.gt.s32 	%p61, %r20, -1;
	setp.lt.s32 	%p62, %r20, %r31;
	and.pred  	%p63, %p61, %p62;
	and.pred  	%p64, %p63, %p2;
	and.pred  	%p65, %p64, %p1;
	add.s32 	%r65, %r20, %r14;
	mul.wide.s32 	%rd14, %r65, 4;
	add.s64 	%rd5, %rd2, %rd14;
	mov.f32 	%f105, 0f00000000;
	not.pred 	%p66, %p65;
	@%p66 bra 	$L__BB1_27;
	ld.global.f32 	%f105, [%rd5];
$L__BB1_27:
	add.s32 	%r66, %r81, %r15;
	mul.wide.s32 	%rd15, %r66, 4;
	add.s64 	%rd6, %rd1, %rd15;
	ld.global.f32 	%f79, [%rd6];
	fma.rn.f32 	%f32, %f105, %f79, %f116;
	add.s32 	%r67, %r20, 1;
	setp.gt.s32 	%p67, %r67, -1;
	setp.lt.s32 	%p68, %r67, %r31;
	and.pred  	%p69, %p67, %p68;
	and.pred  	%p70, %p69, %p2;
	and.pred  	%p71, %p70, %p1;
	mov.f32 	%f106, 0f00000000;
	not.pred 	%p72, %p71;
	@%p72 bra 	$L__BB1_29;
	ld.global.f32 	%f106, [%rd5+4];
$L__BB1_29:
	ld.global.f32 	%f81, [%rd6+4];
	fma.rn.f32 	%f35, %f106, %f81, %f32;
	add.s32 	%r68, %r20, 2;
	setp.gt.s32 	%p73, %r68, -1;
	setp.lt.s32 	%p74, %r68, %r31;
	and.pred  	%p75, %p73, %p74;
	and.pred  	%p76, %p75, %p2;
	and.pred  	%p77, %p76, %p1;
	mov.f32 	%f107, 0f00000000;
	not.pred 	%p78, %p77;
	@%p78 bra 	$L__BB1_31;
	ld.global.f32 	%f107, [%rd5+8];
$L__BB1_31:
	ld.global.f32 	%f83, [%rd6+8];
	fma.rn.f32 	%f38, %f107, %f83, %f35;
	add.s32 	%r69, %r20, 3;
	setp.gt.s32 	%p79, %r69, -1;
	setp.lt.s32 	%p80, %r69, %r31;
	and.pred  	%p81, %p79, %p80;
	and.pred  	%p82, %p81, %p2;
	and.pred  	%p83, %p82, %p1;
	mov.f32 	%f108, 0f00000000;
	not.pred 	%p84, %p83;
	@%p84 bra 	$L__BB1_33;
	ld.global.f32 	%f108, [%rd5+12];
$L__BB1_33:
	ld.global.f32 	%f84, [%rd6+12];
	fma.rn.f32 	%f116, %f108, %f84, %f38;
	add.s32 	%r81, %r81, 4;
$L__BB1_34:
	setp.eq.s32 	%p85, %r7, 0;
	@%p85 bra 	$L__BB1_45;
	setp.eq.s32 	%p86, %r7, 1;
	@%p86 bra 	$L__BB1_41;
	add.s32 	%r23, %r4, %r81;
	setp.gt.s32 	%p87, %r23, -1;
	setp.lt.s32 	%p88, %r23, %r31;
	and.pred  	%p89, %p87, %p88;
	and.pred  	%p90, %p89, %p2;
	and.pred  	%p91, %p90, %p1;
	add.s32 	%r70, %r23, %r14;
	mul.wide.s32 	%rd16, %r70, 4;
	add.s64 	%rd7, %rd2, %rd16;
	mov.f32 	%f111, 0f00000000;
	not.pred 	%p92, %p91;
	@%p92 bra 	$L__BB1_38;
	ld.global.f32 	%f111, [%rd7];
$L__BB1_38:
	add.s32 	%r71, %r81, %r15;
	mul.wide.s32 	%rd17, %r71, 4;
	add.s64 	%rd8, %rd1, %rd17;
	ld.global.f32 	%f88, [%rd8];
	fma.rn.f32 	%f46, %f111, %f88, %f116;
	add.s32 	%r72, %r23, 1;
	setp.gt.s32 	%p93, %r72, -1;
	setp.lt.s32 	%p94, %r72, %r31;
	and.pred  	%p95, %p93, %p94;
	and.pred  	%p96, %p95, %p2;
	and.pred  	%p97, %p96, %p1;
	mov.f32 	%f112, 0f00000000;
	not.pred 	%p98, %p97;
	@%p98 bra 	$L__BB1_40;
	ld.global.f32 	%f112, [%rd7+4];
$L__BB1_40:
	ld.global.f32 	%f89, [%rd8+4];
	fma.rn.f32 	%f116, %f112, %f89, %f46;
	add.s32 	%r81, %r81, 2;
$L__BB1_41:
	setp.eq.s32 	%p99, %r9, 0;
	@%p99 bra 	$L__BB1_45;
	add.s32 	%r26, %r4, %r81;
	setp.gt.s32 	%p100, %r26, -1;
	setp.lt.s32 	%p101, %r26, %r31;
	and.pred  	%p102, %p100, %p101;
	and.pred  	%p103, %p102, %p2;
	and.pred  	%p104, %p103, %p1;
	mov.f32 	%f115, 0f00000000;
	not.pred 	%p105, %p104;
	@%p105 bra 	$L__BB1_44;
	add.s32 	%r73, %r26, %r14;
	mul.wide.s32 	%rd18, %r73, 4;
	add.s64 	%rd19, %rd2, %rd18;
	ld.global.f32 	%f115, [%rd19];
$L__BB1_44:
	add.s32 	%r74, %r81, %r15;
	mul.wide.s32 	%rd20, %r74, 4;
	add.s64 	%rd21, %rd1, %rd20;
	ld.global.f32 	%f91, [%rd21];
	fma.rn.f32 	%f116, %f115, %f91, %f116;
$L__BB1_45:
	add.s32 	%r78, %r78, 1;
	setp.ne.s32 	%p106, %r78, %r30;
	@%p106 bra 	$L__BB1_4;
	add.s32 	%r77, %r77, 1;
	setp.ne.s32 	%p107, %r77, %r30;
	@%p107 bra 	$L__BB1_3;
$L__BB1_47:
	ld.param.u64 	%rd25, [_Z14kernel3D_basicPKfS0_Pfii_param_2];
	mad.lo.s32 	%r75, %r31, %r3, %r38;
	mad.lo.s32 	%r76, %r75, %r31, %r1;
	cvta.to.global.u64 	%rd22, %rd25;
	mul.wide.s32 	%rd23, %r76, 4;
	add.s64 	%rd24, %rd22, %rd23;
	st.global.f32 	[%rd24], %f116;
$L__BB1_48:
	ret;

}
	// .globl	_Z22kernel2D_opt_templatedILi2EEvPKfPfii
.visible .entry _Z22kernel2D_opt_templatedILi2EEvPKfPfii(
	.param .u64 .ptr .align 1 _Z22kernel2D_opt_templatedILi2EEvPKfPfii_param_0,
	.param .u64 .ptr .align 1 _Z22kernel2D_opt_templatedILi2EEvPKfPfii_param_1,
	.param .u32 _Z22kernel2D_opt_templatedILi2EEvPKfPfii_param_2,
	.param .u32 _Z22kernel2D_opt_templatedILi2EEvPKfPfii_param_3
)
{
	.reg .pred 	%p<28>;
	.reg .b32 	%r<111>;
	.reg .b32 	%f<93>;
	.reg .b64 	%rd<46>;
	// demoted variable
	.shared .align 4 .b8 _ZZ22kernel2D_opt_templatedILi2EEvPKfPfiiE4tile[64];
	ld.param.u64 	%rd3, [_Z22kernel2D_opt_templatedILi2EEvPKfPfii_param_0];
	ld.param.u64 	%rd2, [_Z22kernel2D_opt_templatedILi2EEvPKfPfii_param_1];
	ld.param.u32 	%r44, [_Z22kernel2D_opt_templatedILi2EEvPKfPfii_param_2];
	ld.param.u32 	%r43, [_Z22kernel2D_opt_templatedILi2EEvPKfPfii_param_3];
	cvta.to.global.u64 	%rd1, %rd3;
	shr.s32 	%r1, %r43, 1;
	mov.u32 	%r45, %ctaid.x;
	shl.b32 	%r46, %r45, 1;
	mov.u32 	%r2, %tid.x;
	add.s32 	%r3, %r46, %r2;
	mov.u32 	%r47, %ctaid.y;
	shl.b32 	%r48, %r47, 1;
	mov.u32 	%r4, %tid.y;
	add.s32 	%r49, %r48, %r4;
	add.s32 	%r6, %r1, %r2;
	add.s32 	%r50, %r1, %r4;
	max.s32 	%r51, %r3, %r49;
	setp.ge.s32 	%p1, %r51, %r44;
	shl.b32 	%r52, %r50, 4;
	mov.u32 	%r53, _ZZ22kernel2D_opt_templatedILi2EEvPKfPfiiE4tile;
	add.s32 	%r7, %r53, %r52;
	shl.b32 	%r54, %r6, 2;
	add.s32 	%r8, %r7, %r54;
	@%p1 bra 	$L__BB2_2;
	mad.lo.s32 	%r56, %r44, %r49, %r3;
	mul.wide.s32 	%rd4, %r56, 4;
	add.s64 	%rd5, %rd1, %rd4;
	ld.global.f32 	%f27, [%rd5];
	st.shared.f32 	[%r8], %f27;
	bra.uni 	$L__BB2_3;
$L__BB2_2:
	mov.b32 	%r55, 0;
	st.shared.u32 	[%r8], %r55;
$L__BB2_3:
	setp.ge.u32 	%p2, %r2, %r1;
	@%p2 bra 	$L__BB2_9;
	setp.ge.s32 	%p3, %r49, %r44;
	sub.s32 	%r9, %r3, %r1;
	setp.lt.s32 	%p4, %r9, 0;
	mov.f32 	%f79, 0f00000000;
	or.pred  	%p5, %p3, %p4;
	@%p5 bra 	$L__BB2_6;
	mad.lo.s32 	%r58, %r44, %r49, %r9;
	mul.wide.u32 	%rd6, %r58, 4;
	add.s64 	%rd7, %rd1, %rd6;
	ld.global.f32 	%f79, [%rd7];
$L__BB2_6:
	shl.b32 	%r59, %r2, 2;
	add.s32 	%r60, %r7, %r59;
	st.shared.f32 	[%r60], %f79;
	add.s32 	%r61, %r3, 2;
	max.s32 	%r62, %r49, %r61;
	setp.ge.s32 	%p6, %r62, %r44;
	mov.f32 	%f80, 0f00000000;
	@%p6 bra 	$L__BB2_8;
	mul.lo.s32 	%r63, %r44, %r49;
	cvt.s64.s32 	%rd8, %r63;
	cvt.s64.s32 	%rd9, %r3;
	add.s64 	%rd10, %rd8, %rd9;
	shl.b64 	%rd11, %rd10, 2;
	add.s64 	%rd12, %rd1, %rd11;
	ld.global.f32 	%f80, [%rd12+8];
$L__BB2_8:
	st.shared.f32 	[%r8+8], %f80;
$L__BB2_9:
	setp.ge.u32 	%p7, %r4, %r1;
	@%p7 bra 	$L__BB2_24;
	setp.ge.s32 	%p8, %r3, %r44;
	sub.s32 	%r10, %r49, %r1;
	setp.lt.s32 	%p9, %r10, 0;
	mov.f32 	%f81, 0f00000000;
	or.pred  	%p10, %p8, %p9;
	@%p10 bra 	$L__BB2_12;
	mad.lo.s32 	%r64, %r10, %r44, %r3;
	mul.wide.s32 	%rd13, %r64, 4;
	add.s64 	%rd14, %rd1, %rd13;
	ld.global.f32 	%f81, [%rd14];
$L__BB2_12:
	shl.b32 	%r65, %r4, 4;
	add.s32 	%r11, %r53, %r65;
	add.s32 	%r12, %r11, %r54;
	st.shared.f32 	[%r12], %f81;
	add.s32 	%r13, %r49, 2;
	mov.f32 	%f82, 0f00000000;
	max.s32 	%r68, %r13, %r3;
	setp.ge.s32 	%p11, %r68, %r44;
	@%p11 bra 	$L__BB2_14;
	mad.lo.s32 	%r69, %r44, %r13, %r3;
	mul.wide.s32 	%rd15, %r69, 4;
	add.s64 	%rd16, %rd1, %rd15;
	ld.global.f32 	%f82, [%rd16];
$L__BB2_14:
	setp.ge.u32 	%p12, %r2, %r1;
	st.shared.f32 	[%r8+32], %f82;
	@%p12 bra 	$L__BB2_24;
	sub.s32 	%r14, %r3, %r1;
	or.b32  	%r71, %r10, %r14;
	setp.lt.s32 	%p13, %r71, 0;
	mov.f32 	%f83, 0f00000000;
	@%p13 bra 	$L__BB2_17;
	mad.lo.s32 	%r72, %r10, %r44, %r14;
	mul.wide.s32 	%rd17, %r72, 4;
	add.s64 	%rd18, %rd1, %rd17;
	ld.global.f32 	%f83, [%rd18];
$L__BB2_17:
	setp.lt.s32 	%p14, %r10, 0;
	shl.b32 	%r73, %r2, 2;
	add.s32 	%r74, %r11, %r73;
	st.shared.f32 	[%r74], %f83;
	add.s32 	%r15, %r3, 2;
	setp.ge.s32 	%p15, %r15, %r44;
	mov.f32 	%f84, 0f00000000;
	or.pred  	%p16, %p14, %p15;
	@%p16 bra 	$L__BB2_19;
	mul.lo.s32 	%r75, %r10, %r44;
	cvt.s64.s32 	%rd19, %r75;
	cvt.s64.s32 	%rd20, %r3;
	add.s64 	%rd21, %rd19, %rd20;
	shl.b64 	%rd22, %rd21, 2;
	add.s64 	%rd23, %rd1, %rd22;
	ld.global.f32 	%f84, [%rd23+8];
$L__BB2_19:
	setp.lt.s32 	%p17, %r14, 0;
	setp.ge.s32 	%p18, %r13, %r44;
	st.shared.f32 	[%r12+8], %f84;
	mov.f32 	%f85, 0f00000000;
	or.pred  	%p19, %p18, %p17;
	@%p19 bra 	$L__BB2_21;
	mad.lo.s32 	%r76, %r44, %r13, %r14;
	mul.wide.u32 	%rd24, %r76, 4;
	add.s64 	%rd25, %rd1, %rd24;
	ld.global.f32 	%f85, [%rd25];
$L__BB2_21:
	add.s32 	%r78, %r7, %r73;
	st.shared.f32 	[%r78+32], %f85;
	max.s32 	%r79, %r13, %r15;
	setp.ge.s32 	%p20, %r79, %r44;
	mov.f32 	%f86, 0f00000000;
	@%p20 bra 	$L__BB2_23;
	mul.lo.s32 	%r80, %r44, %r13;
	cvt.s64.s32 	%rd26, %r80;
	cvt.s64.s32 	%rd27, %r3;
	add.s64 	%rd28, %rd26, %rd27;
	shl.b64 	%rd29, %rd28, 2;
	add.s64 	%rd30, %rd1, %rd29;
	ld.global.f32 	%f86, [%rd30+8];
$L__BB2_23:
	st.shared.f32 	[%r8+40], %f86;
$L__BB2_24:
	bar.sync 	0;
	max.s32 	%r81, %r49, %r3;
	setp.ge.s32 	%p21, %r81, %r44;
	@%p21 bra 	$L__BB2_36;
	neg.s32 	%r16, %r1;
	setp.lt.s32 	%p22, %r1, 0;
	mov.f32 	%f89, 0f00000000;
	@%p22 bra 	$L__BB2_35;
	and.b32  	%r17, %r43, -2;
	and.b32  	%r18, %r43, 6;
	and.b32  	%r19, %r43, 2;
	and.b32  	%r82, %r43, -8;
	neg.s32 	%r20, %r82;
	shl.b32 	%r83, %r2, 2;
	add.s32 	%r85, %r83, %r53;
	add.s32 	%r21, %r85, 16;
	mov.f32 	%f89, 0f00000000;
	mov.u64 	%rd41, d_filter2D;
	mov.u32 	%r103, %r16;
$L__BB2_27:
	setp.lt.u32 	%p23, %r17, 7;
	add.s32 	%r86, %r103, %r1;
	mul.lo.s32 	%r105, %r86, %r43;
	add.s32 	%r24, %r105, %r1;
	add.s32 	%r25, %r86, %r4;
	mov.u32 	%r108, %r16;
	@%p23 bra 	$L__BB2_30;
	shl.b32 	%r87, %r25, 4;
	add.s32 	%r104, %r21, %r87;
	mov.u32 	%r106, %r20;
	mov.u32 	%r108, %r16;
$L__BB2_29:
	.pragma "nounroll";
	ld.shared.f32 	%f38, [%r104+-16];
	mul.wide.s32 	%rd31, %r105, 4;
	add.s64 	%rd33, %rd41, %rd31;
	ld.const.f32 	%f39, [%rd33];
	fma.rn.f32 	%f40, %f38, %f39, %f89;
	ld.shared.f32 	%f41, [%r104+-12];
	ld.const.f32 	%f42, [%rd33+4];
	fma.rn.f32 	%f43, %f41, %f42, %f40;
	ld.shared.f32 	%f44, [%r104+-8];
	ld.const.f32 	%f45, [%rd33+8];
	fma.rn.f32 	%f46, %f44, %f45, %f43;
	ld.shared.f32 	%f47, [%r104+-4];
	ld.const.f32 	%f48, [%rd33+12];
	fma.rn.f32 	%f49, %f47, %f48, %f46;
	ld.shared.f32 	%f50, [%r104];
	ld.const.f32 	%f51, [%rd33+16];
	fma.rn.f32 	%f52, %f50, %f51, %f49;
	ld.shared.f32 	%f53, [%r104+4];
	ld.const.f32 	%f54, [%rd33+20];
	fma.rn.f32 	%f55, %f53, %f54, %f52;
	ld.shared.f32 	%f56, [%r104+8];
	ld.const.f32 	%f57, [%rd33+24];
	fma.rn.f32 	%f58, %f56, %f57, %f55;
	ld.shared.f32 	%f59, [%r104+12];
	ld.const.f32 	%f60, [%rd33+28];
	fma.rn.f32 	%f89, %f59, %f60, %f58;
	add.s32 	%r108, %r108, 8;
	add.s32 	%r106, %r106, 8;
	add.s32 	%r105, %r105, 8;
	add.s32 	%r104, %r104, 32;
	setp.ne.s32 	%p24, %r106, 0;
	@%p24 bra 	$L__BB2_29;
$L__BB2_30:
	shl.b32 	%r88, %r25, 4;
	add.s32 	%r36, %r53, %r88;
	setp.lt.u32 	%p25, %r18, 3;
	@%p25 bra 	$L__BB2_32;
	add.s32 	%r90, %r24, %r108;
	add.s32 	%r91, %r108, %r6;
	shl.b32 	%r92, %r91, 2;
	add.s32 	%r93, %r36, %r92;
	ld.shared.f32 	%f61, [%r93];
	mul.wide.s32 	%rd34, %r90, 4;
	add.s64 	%rd36, %rd41, %rd34;
	ld.const.f32 	%f62, [%rd36];
	fma.rn.f32 	%f63, %f61, %f62, %f89;
	ld.shared.f32 	%f64, [%r93+4];
	ld.const.f32 	%f65, [%rd36+4];
	fma.rn.f32 	%f66, %f64, %f65, %f63;
	ld.shared.f32 	%f67, [%r93+8];
	ld.const.f32 	%f68, [%rd36+8];
	fma.rn.f32 	%f69, %f67, %f68, %f66;
	ld.shared.f32 	%f70, [%r93+12];
	ld.const.f32 	%f71, [%rd36+12];
	fma.rn.f32 	%f89, %f70, %f71, %f69;
	add.s32 	%r108, %r108, 4;
$L__BB2_32:
	setp.eq.s32 	%p26, %r19, 0;
	@%p26 bra 	$L__BB2_34;
	add.s32 	%r94, %r24, %r108;
	add.s32 	%r95, %r108, %r6;
	shl.b32 	%r96, %r95, 2;
	add.s32 	%r97, %r36, %r96;
	ld.shared.f32 	%f72, [%r97];
	mul.wide.s32 	%rd37, %r94, 4;
	add.s64 	%rd39, %rd41, %rd37;
	ld.const.f32 	%f73, [%rd39];
	fma.rn.f32 	%f74, %f72, %f73, %f89;
	ld.shared.f32 	%f75, [%r97+4];
	ld.const.f32 	%f76, [%rd39+4];
	fma.rn.f32 	%f89, %f75, %f76, %f74;
	add.s32 	%r108, %r108, 2;
$L__BB2_34:
	add.s32 	%r98, %r24, %r108;
	add.s32 	%r99, %r108, %r6;
	shl.b32 	%r100, %r99, 2;
	add.s32 	%r101, %r36, %r100;
	ld.shared.f32 	%f77, [%r101];
	mul.wide.s32 	%rd40, %r98, 4;
	add.s64 	%rd42, %rd41, %rd40;
	ld.const.f32 	%f78, [%rd42];
	fma.rn.f32 	%f89, %f77, %f78, %f89;
	add.s32 	%r41, %r103, 1;
	setp.ne.s32 	%p27, %r103, %r1;
	mov.u32 	%r103, %r41;
	@%p27 bra 	$L__BB2_27;
$L__BB2_35:
	mad.lo.s32 	%r102, %r44, %r49, %r3;
	cvta.to.global.u64 	%rd43, %rd2;
	mul.wide.s32 	%rd44, %r102, 4;
	add.s64 	%rd45, %rd43, %rd44;
	st.global.f32 	[%rd45], %f89;
$L__BB2_36:
	ret;

}
	// .globl	_Z22kernel2D_opt_templatedILi4EEvPKfPfii
.visible .entry _Z22kernel2D_opt_templatedILi4EEvPKfPfii(
	.param .u64 .ptr .align 1 _Z22kernel2D_opt_templatedILi4EEvPKfPfii_param_0,
	.param .u64 .ptr .align 1 _Z22kernel2D_opt_templatedILi4EEvPKfPfii_param_1,
	.param .u32 _Z22kernel2D_opt_templatedILi4EEvPKfPfii_param_2,
	.param .u32 _Z22kernel2D_opt_templatedILi4EEvPKfPfii_param_3
)
{
	.reg .pred 	%p<28>;
	.reg .b32 	%r<107>;
	.reg .b32 	%f<93>;
	.reg .b64 	%rd<46>;
	// demoted variable
	.shared .align 4 .b8 _ZZ22kernel2D_opt_templatedILi4EEvPKfPfiiE4tile[144];
	ld.param.u64 	%rd3, [_Z22kernel2D_opt_templatedILi4EEvPKfPfii_param_0];
	ld.param.u64 	%rd2, [_Z22kernel2D_opt_templatedILi4EEvPKfPfii_param_1];
	ld.param.u32 	%r44, [_Z22kernel2D_opt_templatedILi4EEvPKfPfii_param_2];
	ld.param.u32 	%r43, [_Z22kernel2D_opt_templatedILi4EEvPKfPfii_param_3];
	cvta.to.global.u64 	%rd1, %rd3;
	shr.s32 	%r1, %r43, 1;
	mov.u32 	%r45, %ctaid.x;
	shl.b32 	%r46, %r45, 2;
	mov.u32 	%r2, %tid.x;
	add.s32 	%r3, %r46, %r2;
	mov.u32 	%r47, %ctaid.y;
	shl.b32 	%r48, %r47, 2;
	mov.u32 	%r4, %tid.y;
	add.s32 	%r49, %r48, %r4;
	add.s32 	%r6, %r1, %r2;
	add.s32 	%r50, %r1, %r4;
	max.s32 	%r51, %r3, %r49;
	setp.ge.s32 	%p1, %r51, %r44;
	mov.u32 	%r52, _ZZ22kernel2D_opt_templatedILi4EEvPKfPfiiE4tile;
	mad.lo.s32 	%r7, %r50, 24, %r52;
	shl.b32 	%r53, %r6, 2;
	add.s32 	%r8, %r7, %r53;
	@%p1 bra 	$L__BB3_2;
	mad.lo.s32 	%r55, %r44, %r49, %r3;
	mul.wide.s32 	%rd4, %r55, 4;
	add.s64 	%rd5, %rd1, %rd4;
	ld.global.f32 	%f27, [%rd5];
	st.shared.f32 	[%r8], %f27;
	bra.uni 	$L__BB3_3;
$L__BB3_2:
	mov.b32 	%r54, 0;
	st.shared.u32 	[%r8], %r54;
$L__BB3_3:
	setp.ge.u32 	%p2, %r2, %r1;
	@%p2 bra 	$L__BB3_9;
	setp.ge.s32 	%p3, %r49, %r44;
	sub.s32 	%r9, %r3, %r1;
	setp.lt.s32 	%p4, %r9, 0;
	mov.f32 	%f79, 0f00000000;
	or.pred  	%p5, %p3, %p4;
	@%p5 bra 	$L__BB3_6;
	mad.lo.s32 	%r57, %r44, %r49, %r9;
	mul.wide.u32 	%rd6, %r57, 4;
	add.s64 	%rd7, %rd1, %rd6;
	ld.global.f32 	%f79, [%rd7];
$L__BB3_6:
	shl.b32 	%r58, %r2, 2;
	add.s32 	%r59, %r7, %r58;
	st.shared.f32 	[%r59], %f79;
	add.s32 	%r60, %r3, 4;
	max.s32 	%r61, %r49, %r60;
	setp.ge.s32 	%p6, %r61, %r44;
	mov.f32 	%f80, 0f00000000;
	@%p6 bra 	$L__BB3_8;
	mul.lo.s32 	%r62, %r44, %r49;
	cvt.s64.s32 	%rd8, %r62;
	cvt.s64.s32 	%rd9, %r3;
	add.s64 	%rd10, %rd8, %rd9;
	shl.b64 	%rd11, %rd10, 2;
	add.s64 	%rd12, %rd1, %rd11;
	ld.global.f32 	%f80, [%rd12+16];
$L__BB3_8:
	st.shared.f32 	[%r8+16], %f80;
$L__BB3_9:
	setp.ge.u32 	%p7, %r4, %r1;
	@%p7 bra 	$L__BB3_24;
	setp.ge.s32 	%p8, %r3, %r44;
	sub.s32 	%r10, %r49, %r1;
	setp.lt.s32 	%p9, %r10, 0;
	mov.f32 	%f81, 0f00000000;
	or.pred  	%p10, %p8, %p9;
	@%p10 bra 	$L__BB3_12;
	mad.lo.s32 	%r63, %r10, %r44, %r3;
	mul.wide.s32 	%rd13, %r63, 4;
	add.s64 	%rd14, %rd1, %rd13;
	ld.global.f32 	%f81, [%rd14];
$L__BB3_12:
	mad.lo.s32 	%r11, %r4, 24, %r52;
	add.s32 	%r12, %r11, %r53;
	st.shared.f32 	[%r12], %f81;
	add.s32 	%r13, %r49, 4;
	mov.f32 	%f82, 0f00000000;
	max.s32 	%r66, %r13, %r3;
	setp.ge.s32 	%p11, %r66, %r44;
	@%p11 bra 	$L__BB3_14;
	mad.lo.s32 	%r67, %r44, %r13, %r3;
	mul.wide.s32 	%rd15, %r67, 4;
	add.s64 	%rd16, %rd1, %rd15;
	ld.global.f32 	%f82, [%rd16];
$L__BB3_14:
	setp.ge.u32 	%p12, %r2, %r1;
	st.shared.f32 	[%r8+96], %f82;
	@%p12 bra 	$L__BB3_24;
	sub.s32 	%r14, %r3, %r1;
	or.b32  	%r69, %r10, %r14;
	setp.lt.s32 	%p13, %r69, 0;
	mov.f32 	%f83, 0f00000000;
	@%p13 bra 	$L__BB3_17;
	mad.lo.s32 	%r70, %r10, %r44, %r14;
	mul.wide.s32 	%rd17, %r70, 4;
	add.s64 	%rd18, %rd1, %rd17;
	ld.global.f32 	%f83, [%rd18];
$L__BB3_17:
	setp.lt.s32 	%p14, %r10, 0;
	shl.b32 	%r71, %r2, 2;
	add.s32 	%r72, %r11, %r71;
	st.shared.f32 	[%r72], %f83;
	add.s32 	%r15, %r3, 4;
	setp.ge.s32 	%p15, %r15, %r44;
	mov.f32 	%f84, 0f00000000;
	or.pred  	%p16, %p14, %p15;
	@%p16 bra 	$L__BB3_19;
	mul.lo.s32 	%r73, %r10, %r44;
	cvt.s64.s32 	%rd19, %r73;
	cvt.s64.s32 	%rd20, %r3;
	add.s64 	%rd21, %rd19, %rd20;
	shl.b64 	%rd22, %rd21, 2;
	add.s64 	%rd23, %rd1, %rd22;
	ld.global.f32 	%f84, [%rd23+16];
$L__BB3_19:
	setp.lt.s32 	%p17, %r14, 0;
	setp.ge.s32 	%p18, %r13, %r44;
	st.shared.f32 	[%r12+16], %f84;
	mov.f32 	%f85, 0f00000000;
	or.pred  	%p19, %p18, %p17;
	@%p19 bra 	$L__BB3_21;
	mad.lo.s32 	%r74, %r44, %r13, %r14;
	mul.wide.u32 	%rd24, %r74, 4;
	add.s64 	%rd25, %rd1, %rd24;
	ld.global.f32 	%f85, [%rd25];
$L__BB3_21:
	add.s32 	%r76, %r7, %r71;
	st.shared.f32 	[%r76+96], %f85;
	max.s32 	%r77, %r13, %r15;
	setp.ge.s32 	%p20, %r77, %r44;
	mov.f32 	%f86, 0f00000000;
	@%p20 bra 	$L__BB3_23;
	mul.lo.s32 	%r78, %r44, %r13;
	cvt.s64.s32 	%rd26, %r78;
	cvt.s64.s32 	%rd27, %r3;
	add.s64 	%rd28, %rd26, %rd27;
	shl.b64 	%rd29, %rd28, 2;
	add.s64 	%rd30, %rd1, %rd29;
	ld.global.f32 	%f86, [%rd30+16];
$L__BB3_23:
	st.shared.f32 	[%r8+112], %f86;
$L__BB3_24:
	bar.sync 	0;
	max.s32 	%r79, %r49, %r3;
	setp.ge.s32 	%p21, %r79, %r44;
	@%p21 bra 	$L__BB3_36;
	neg.s32 	%r16, %r1;
	setp.lt.s32 	%p22, %r1, 0;
	mov.f32 	%f89, 0f00000000;
	@%p22 bra 	$L__BB3_35;
	and.b32  	%r17, %r43, -2;
	and.b32  	%r18, %r43, 6;
	and.b32  	%r19, %r43, 2;
	and.b32  	%r80, %r43, -8;
	neg.s32 	%r20, %r80;
	shl.b32 	%r81, %r2, 2;
	add.s32 	%r83, %r81, %r52;
	add.s32 	%r21, %r83, 16;
	mov.f32 	%f89, 0f00000000;
	mov.u64 	%rd41, d_filter2D;
	mov.u32 	%r99, %r16;
$L__BB3_27:
	setp.lt.u32 	%p23, %r17, 7;
	add.s32 	%r84, %r99, %r1;
	mul.lo.s32 	%r101, %r84, %r43;
	add.s32 	%r24, %r101, %r1;
	add.s32 	%r25, %r84, %r4;
	mov.u32 	%r104, %r16;
	@%p23 bra 	$L__BB3_30;
	mad.lo.s32 	%r100, %r25, 24, %r21;
	mov.u32 	%r102, %r20;
	mov.u32 	%r104, %r16;
$L__BB3_29:
	.pragma "nounroll";
	ld.shared.f32 	%f38, [%r100+-16];
	mul.wide.s32 	%rd31, %r101, 4;
	add.s64 	%rd33, %rd41, %rd31;
	ld.const.f32 	%f39, [%rd33];
	fma.rn.f32 	%f40, %f38, %f39, %f89;
	ld.shared.f32 	%f41, [%r100+-12];
	ld.const.f32 	%f42, [%rd33+4];
	fma.rn.f32 	%f43, %f41, %f42, %f40;
	ld.shared.f32 	%f44, [%r100+-8];
	ld.const.f32 	%f45, [%rd33+8];
	fma.rn.f32 	%f46, %f44, %f45, %f43;
	ld.shared.f32 	%f47, [%r100+-4];
	ld.const.f32 	%f48, [%rd33+12];
	fma.rn.f32 	%f49, %f47, %f48, %f46;
	ld.shared.f32 	%f50, [%r100];
	ld.const.f32 	%f51, [%rd33+16];
	fma.rn.f32 	%f52, %f50, %f51, %f49;
	ld.shared.f32 	%f53, [%r100+4];
	ld.const.f32 	%f54, [%rd33+20];
	fma.rn.f32 	%f55, %f53, %f54, %f52;
	ld.shared.f32 	%f56, [%r100+8];
	ld.const.f32 	%f57, [%rd33+24];
	fma.rn.f32 	%f58, %f56, %f57, %f55;
	ld.shared.f32 	%f59, [%r100+12];
	ld.const.f32 	%f60, [%rd33+28];
	fma.rn.f32 	%f89, %f59, %f60, %f58;
	add.s32 	%r104, %r104, 8;
	add.s32 	%r102, %r102, 8;
	add.s32 	%r101, %r101, 8;
	add.s32 	%r100, %r100, 32;
	setp.ne.s32 	%p24, %r102, 0;
	@%p24 bra 	$L__BB3_29;
$L__BB3_30:
	mad.lo.s32 	%r36, %r25, 24, %r52;
	setp.lt.u32 	%p25, %r18, 3;
	@%p25 bra 	$L__BB3_32;
	add.s32 	%r86, %r24, %r104;
	add.s32 	%r87, %r104, %r6;
	shl.b32 	%r88, %r87, 2;
	add.s32 	%r89, %r36, %r88;
	ld.shared.f32 	%f61, [%r89];
	mul.wide.s32 	%rd34, %r86, 4;
	add.s64 	%rd36, %rd41, %rd34;
	ld.const.f32 	%f62, [%rd36];
	fma.rn.f32 	%f63, %f61, %f62, %f89;
	ld.shared.f32 	%f64, [%r89+4];
	ld.const.f32 	%f65, [%rd36+4];
	fma.rn.f32 	%f66, %f64, %f65, %f63;
	ld.shared.f32 	%f67, [%r89+8];
	ld.const.f32 	%f68, [%rd36+8];
	fma.rn.f32 	%f69, %f67, %f68, %f66;
	ld.shared.f32 	%f70, [%r89+12];
	ld.const.f32 	%f71, [%rd36+12];
	fma.rn.f32 	%f89, %f70, %f71, %f69;
	add.s32 	%r104, %r104, 4;
$L__BB3_32:
	setp.eq.s32 	%p26, %r19, 0;
	@%p26 bra 	$L__BB3_34;
	add.s32 	%r90, %r24, %r104;
	add.s32 	%r91, %r104, %r6;
	shl.b32 	%r92, %r91, 2;
	add.s32 	%r93, %r36, %r92;
	ld.shared.f32 	%f72, [%r93];
	mul.wide.s32 	%rd37, %r90, 4;
	add.s64 	%rd39, %rd41, %rd37;
	ld.const.f32 	%f73, [%rd39];
	fma.rn.f32 	%f74, %f72, %f73, %f89;
	ld.shared.f32 	%f75, [%r93+4];
	ld.const.f32 	%f76, [%rd39+4];
	fma.rn.f32 	%f89, %f75, %f76, %f74;
	add.s32 	%r104, %r104, 2;
$L__BB3_34:
	add.s32 	%r94, %r24, %r104;
	add.s32 	%r95, %r104, %r6;
	shl.b32 	%r96, %r95, 2;
	add.s32 	%r97, %r36, %r96;
	ld.shared.f32 	%f77, [%r97];
	mul.wide.s32 	%rd40, %r94, 4;
	add.s64 	%rd42, %rd41, %rd40;
	ld.const.f32 	%f78, [%rd42];
	fma.rn.f32 	%f89, %f77, %f78, %f89;
	add.s32 	%r41, %r99, 1;
	setp.ne.s32 	%p27, %r99, %r1;
	mov.u32 	%r99, %r41;
	@%p27 bra 	$L__BB3_27;
$L__BB3_35:
	mad.lo.s32 	%r98, %r44, %r49, %r3;
	cvta.to.global.u64 	%rd43, %rd2;
	mul.wide.s32 	%rd44, %r98, 4;
	add.s64 	%rd45, %rd43, %rd44;
	st.global.f32 	[%rd45], %f89;
$L__BB3_36:
	ret;

}
	// .globl	_Z22kernel2D_opt_templatedILi8EEvPKfPfii
.visible .entry _Z22kernel2D_opt_templatedILi8EEvPKfPfii(
	.param .u64 .ptr .align 1 _Z22kernel2D_opt_templatedILi8EEvPKfPfii_param_0,
	.param .u64 .ptr .align 1 _Z22kernel2D_opt_templatedILi8EEvPKfPfii_param_1,
	.param .u32 _Z22kernel2D_opt_templatedILi8EEvPKfPfii_param_2,
	.param .u32 _Z22kernel2D_opt_templatedILi8EEvPKfPfii_param_3
)
{
	.reg .pred 	%p<28>;
	.reg .b32 	%r<107>;
	.reg .b32 	%f<93>;
	.reg .b64 	%rd<46>;
	// demoted variable
	.shared .align 4 .b8 _ZZ22kernel2D_opt_templatedILi8EEvPKfPfiiE4tile[400];
	ld.param.u64 	%rd3, [_Z22kernel2D_opt_templatedILi8EEvPKfPfii_param_0];
	ld.param.u64 	%rd2, [_Z22kernel2D_opt_templatedILi8EEvPKfPfii_param_1];
	ld.param.u32 	%r44, [_Z22kernel2D_opt_templatedILi8EEvPKfPfii_param_2];
	ld.param.u32 	%r43, [_Z22kernel2D_opt_templatedILi8EEvPKfPfii_param_3];
	cvta.to.global.u64 	%rd1, %rd3;
	shr.s32 	%r1, %r43, 1;
	mov.u32 	%r45, %ctaid.x;
	shl.b32 	%r46, %r45, 3;
	mov.u32 	%r2, %tid.x;
	add.s32 	%r3, %r46, %r2;
	mov.u32 	%r47, %ctaid.y;
	shl.b32 	%r48, %r47, 3;
	mov.u32 	%r4, %tid.y;
	add.s32 	%r49, %r48, %r4;
	add.s32 	%r6, %r1, %r2;
	add.s32 	%r50, %r1, %r4;
	max.s32 	%r51, %r3, %r49;
	setp.ge.s32 	%p1, %r51, %r44;
	mov.u32 	%r52, _ZZ22kernel2D_opt_templatedILi8EEvPKfPfiiE4tile;
	mad.lo.s32 	%r7, %r50, 40, %r52;
	shl.b32 	%r53, %r6, 2;
	add.s32 	%r8, %r7, %r53;
	@%p1 bra 	$L__BB4_2;
	mad.lo.s32 	%r55, %r44, %r49, %r3;
	mul.wide.s32 	%rd4, %r55, 4;
	add.s64 	%rd5, %rd1, %rd4;
	ld.global.f32 	%f27, [%rd5];
	st.shared.f32 	[%r8], %f27;
	bra.uni 	$L__BB4_3;
$L__BB4_2:
	mov.b32 	%r54, 0;
	st.shared.u32 	[%r8], %r54;
$L__BB4_3:
	setp.ge.u32 	%p2, %r2, %r1;
	@%p2 bra 	$L__BB4_9;
	setp.ge.s32 	%p3, %r49, %r44;
	sub.s32 	%r9, %r3, %r1;
	setp.lt.s32 	%p4, %r9, 0;
	mov.f32 	%f79, 0f00000000;
	or.pred  	%p5, %p3, %p4;
	@%p5 bra 	$L__BB4_6;
	mad.lo.s32 	%r57, %r44, %r49, %r9;
	mul.wide.u32 	%rd6, %r57, 4;
	add.s64 	%rd7, %rd1, %rd6;
	ld.global.f32 	%f79, [%rd7];
$L__BB4_6:
	shl.b32 	%r58, %r2, 2;
	add.s32 	%r59, %r7, %r58;
	st.shared.f32 	[%r59], %f79;
	add.s32 	%r60, %r3, 8;
	max.s32 	%r61, %r49, %r60;
	setp.ge.s32 	%p6, %r61, %r44;
	mov.f32 	%f80, 0f00000000;
	@%p6 bra 	$L__BB4_8;
	mul.lo.s32 	%r62, %r44, %r49;
	cvt.s64.s32 	%rd8, %r62;
	cvt.s64.s32 	%rd9, %r3;
	add.s64 	%rd10, %rd8, %rd9;
	shl.b64 	%rd11, %rd10, 2;
	add.s64 	%rd12, %rd1, %rd11;
	ld.global.f32 	%f80, [%rd12+32];
$L__BB4_8:
	st.shared.f32 	[%r8+32], %f80;
$L__BB4_9:
	setp.ge.u32 	%p7, %r4, %r1;
	@%p7 bra 	$L__BB4_24;
	setp.ge.s32 	%p8, %r3, %r44;
	sub.s32 	%r10, %r49, %r1;
	setp.lt.s32 	%p9, %r10, 0;
	mov.f32 	%f81, 0f00000000;
	or.pred  	%p10, %p8, %p9;
	@%p10 bra 	$L__BB4_12;
	mad.lo.s32 	%r63, %r10, %r44, %r3;
	mul.wide.s32 	%rd13, %r63, 4;
	add.s64 	%rd14, %rd1, %rd13;
	ld.global.f32 	%f81, [%rd14];
$L__BB4_12:
	mad.lo.s32 	%r11, %r4, 40, %r52;
	add.s32 	%r12, %r11, %r53;
	st.shared.f32 	[%r12], %f81;
	add.s32 	%r13, %r49, 8;
	mov.f32 	%f82, 0f00000000;
	max.s32 	%r66, %r13, %r3;
	setp.ge.s32 	%p11, %r66, %r44;
	@%p11 bra 	$L__BB4_14;
	mad.lo.s32 	%r67, %r44, %r13, %r3;
	mul.wide.s32 	%rd15, %r67, 4;
	add.s64 	%rd16, %rd1, %rd15;
	ld.global.f32 	%f82, [%rd16];
$L__BB4_14:
	setp.ge.u32 	%p12, %r2, %r1;
	st.shared.f32 	[%r8+320], %f82;
	@%p12 bra 	$L__BB4_24;
	sub.s32 	%r14, %r3, %r1;
	or.b32  	%r69, %r10, %r14;
	setp.lt.s32 	%p13, %r69, 0;
	mov.f32 	%f83, 0f00000000;
	@%p13 bra 	$L__BB4_17;
	mad.lo.s32 	%r70, %r10, %r44, %r14;
	mul.wide.s32 	%rd17, %r70, 4;
	add.s64 	%rd18, %rd1, %rd17;
	ld.global.f32 	%f83, [%rd18];
$L__BB4_17:
	setp.lt.s32 	%p14, %r10, 0;
	shl.b32 	%r71, %r2, 2;
	add.s32 	%r72, %r11, %r71;
	st.shared.f32 	[%r72], %f83;
	add.s32 	%r15, %r3, 8;
	setp.ge.s32 	%p15, %r15, %r44;
	mov.f32 	%f84, 0f00000000;
	or.pred  	%p16, %p14, %p15;
	@%p16 bra 	$L__BB4_19;
	mul.lo.s32 	%r73, %r10, %r44;
	cvt.s64.s32 	%rd19, %r73;
	cvt.s64.s32 	%rd20, %r3;
	add.s64 	%rd21, %rd19, %rd20;
	shl.b64 	%rd22, %rd21, 2;
	add.s64 	%rd23, %rd1, %rd22;
	ld.global.f32 	%f84, [%rd23+32];
$L__BB4_19:
	setp.lt.s32 	%p17, %r14, 0;
	setp.ge.s32 	%p18, %r13, %r44;
	st.shared.f32 	[%r12+32], %f84;
	mov.f32 	%f85, 0f00000000;
	or.pred  	%p19, %p18, %p17;
	@%p19 bra 	$L__BB4_21;
	mad.lo.s32 	%r74, %r44, %r13, %r14;
	mul.wide.u32 	%rd24, %r74, 4;
	add.s64 	%rd25, %rd1, %rd24;
	ld.global.f32 	%f85, [%rd25];
$L__BB4_21:
	add.s32 	%r76, %r7, %r71;
	st.shared.f32 	[%r76+320], %f85;
	max.s32 	%r77, %r13, %r15;
	setp.ge.s32 	%p20, %r77, %r44;
	mov.f32 	%f86, 0f00000000;
	@%p20 bra 	$L__BB4_23;
	mul.lo.s32 	%r78, %r44, %r13;
	cvt.s64.s32 	%rd26, %r78;
	cvt.s64.s32 	%rd27, %r3;
	add.s64 	%rd28, %rd26, %rd27;
	shl.b64 	%rd29, %rd28, 2;
	add.s64 	%rd30, %rd1, %rd29;
	ld.global.f32 	%f86, [%rd30+32];
$L__BB4_23:
	st.shared.f32 	[%r8+352], %f86;
$L__BB4_24:
	bar.sync 	0;
	max.s32 	%r79, %r49, %r3;
	setp.ge.s32 	%p21, %r79, %r44;
	@%p21 bra 	$L__BB4_36;
	neg.s32 	%r16, %r1;
	setp.lt.s32 	%p22, %r1, 0;
	mov.f32 	%f89, 0f00000000;
	@%p22 bra 	$L__BB4_35;
	and.b32  	%r17, %r43, -2;
	and.b32  	%r18, %r43, 6;
	and.b32  	%r19, %r43, 2;
	and.b32  	%r80, %r43, -8;
	neg.s32 	%r20, %r80;
	shl.b32 	%r81, %r2, 2;
	add.s32 	%r83, %r81, %r52;
	add.s32 	%r21, %r83, 16;
	mov.f32 	%f89, 0f00000000;
	mov.u64 	%rd41, d_filter2D;
	mov.u32 	%r99, %r16;
$L__BB4_27:
	setp.lt.u32 	%p23, %r17, 7;
	add.s32 	%r84, %r99, %r1;
	mul.lo.s32 	%r101, %r84, %r43;
	add.s32 	%r24, %r101, %r1;
	add.s32 	%r25, %r84, %r4;
	mov.u32 	%r104, %r16;
	@%p23 bra 	$L__BB4_30;
	mad.lo.s32 	%r100, %r25, 40, %r21;
	mov.u32 	%r102, %r20;
	mov.u32 	%r104, %r16;
$L__BB4_29:
	.pragma "nounroll";
	ld.shared.f32 	%f38, [%r100+-16];
	mul.wide.s32 	%rd31, %r101, 4;
	add.s64 	%rd33, %rd41, %rd31;
	ld.const.f32 	%f39, [%rd33];
	fma.rn.f32 	%f40, %f38, %f39, %f89;
	ld.shared.f32 	%f41, [%r100+-12];
	ld.const.f32 	%f42, [%rd33+4];
	fma.rn.f32 	%f43, %f41, %f42, %f40;
	ld.shared.f32 	%f44, [%r100+-8];
	ld.const.f32 	%f45, [%rd33+8];
	fma.rn.f32 	%f46, %f44, %f45, %f43;
	ld.shared.f32 	%f47, [%r100+-4];
	ld.const.f32 	%f48, [%rd33+12];
	fma.rn.f32 	%f49, %f47, %f48, %f46;
	ld.shared.f32 	%f50, [%r100];
	ld.const.f32 	%f51, [%rd33+16];
	fma.rn.f32 	%f52, %f50, %f51, %f49;
	ld.shared.f32 	%f53, [%r100+4];
	ld.const.f32 	%f54, [%rd33+20];
	fma.rn.f32 	%f55, %f53, %f54, %f52;
	ld.shared.f32 	%f56, [%r100+8];
	ld.const.f32 	%f57, [%rd33+24];
	fma.rn.f32 	%f58, %f56, %f57, %f55;
	ld.shared.f32 	%f59, [%r100+12];
	ld.const.f32 	%f60, [%rd33+28];
	fma.rn.f32 	%f89, %f59, %f60, %f58;
	add.s32 	%r104, %r104, 8;
	add.s32 	%r102, %r102, 8;
	add.s32 	%r101, %r101, 8;
	add.s32 	%r100, %r100, 32;
	setp.ne.s32 	%p24, %r102, 0;
	@%p24 bra 	$L__BB4_29;
$L__BB4_30:
	mad.lo.s32 	%r36, %r25, 40, %r52;
	setp.lt.u32 	%p25, %r18, 3;
	@%p25 bra 	$L__BB4_32;
	add.s32 	%r86, %r24, %r104;
	add.s32 	%r87, %r104, %r6;
	shl.b32 	%r88, %r87, 2;
	add.s32 	%r89, %r36, %r88;
	ld.shared.f32 	%f61, [%r89];
	mul.wide.s32 	%rd34, %r86, 4;
	add.s64 	%rd36, %rd41, %rd34;
	ld.const.f32 	%f62, [%rd36];
	fma.rn.f32 	%f63, %f61, %f62, %f89;
	ld.shared.f32 	%f64, [%r89+4];
	ld.const.f32 	%f65, [%rd36+4];
	fma.rn.f32 	%f66, %f64, %f65, %f63;
	ld.shared.f32 	%f67, [%r89+8];
	ld.const.f32 	%f68, [%rd36+8];
	fma.rn.f32 	%f69, %f67, %f68, %f66;
	ld.shared.f32 	%f70, [%r89+12];
	ld.const.f32 	%f71, [%rd36+12];
	fma.rn.f32 	%f89, %f70, %f71, %f69;
	add.s32 	%r104, %r104, 4;
$L__BB4_32:
	setp.eq.s32 	%p26, %r19, 0;
	@%p26 bra 	$L__BB4_34;
	add.s32 	%r90, %r24, %r104;
	add.s32 	%r91, %r104, %r6;
	shl.b32 	%r92, %r91, 2;
	add.s32 	%r93, %r36, %r92;
	ld.shared.f32 	%f72, [%r93];
	mul.wide.s32 	%rd37, %r90, 4;
	add.s64 	%rd39, %rd41, %rd37;
	ld.const.f32 	%f73, [%rd39];
	fma.rn.f32 	%f74, %f72, %f73, %f89;
	ld.shared.f32 	%f75, [%r93+4];
	ld.const.f32 	%f76, [%rd39+4];
	fma.rn.f32 	%f89, %f75, %f76, %f74;
	add.s32 	%r104, %r104, 2;
$L__BB4_34:
	add.s32 	%r94, %r24, %r104;
	add.s32 	%r95, %r104, %r6;
	shl.b32 	%r96, %r95, 2;
	add.s32 	%r97, %r36, %r96;
	ld.shared.f32 	%f77, [%r97];
	mul.wide.s32 	%rd40, %r94, 4;
	add.s64 	%rd42, %rd41, %rd40;
	ld.const.f32 	%f78, [%rd42];
	fma.rn.f32 	%f89, %f77, %f78, %f89;
	add.s32 	%r41, %r99, 1;
	setp.ne.s32 	%p27, %r99, %r1;
	mov.u32 	%r99, %r41;
	@%p27 bra 	$L__BB4_27;
$L__BB4_35:
	mad.lo.s32 	%r98, %r44, %r49, %r3;
	cvta.to.global.u64 	%rd43, %rd2;
	mul.wide.s32 	%rd44, %r98, 4;
	add.s64 	%rd45, %rd43, %rd44;
	st.global.f32 	[%rd45], %f89;
$L__BB4_36:
	ret;

}
	// .globl	_Z22kernel2D_opt_templatedILi16EEvPKfPfii
.visible .entry _Z22kernel2D_opt_templatedILi16EEvPKfPfii(
	.param .u64 .ptr .align 1 _Z22kernel2D_opt_templatedILi16EEvPKfPfii_param_0,
	.param .u64 .ptr .align 1 _Z22kernel2D_opt_templatedILi16EEvPKfPfii_param_1,
	.param .u32 _Z22kernel2D_opt_templatedILi16EEvPKfPfii_param_2,
	.param .u32 _Z22kernel2D_opt_templatedILi16EEvPKfPfii_param_3
)
{
	.reg .pred 	%p<28>;
	.reg .b32 	%r<107>;
	.reg .b32 	%f<93>;
	.reg .b64 	%rd<46>;
	// demoted variable
	.shared .align 4 .b8 _ZZ22kernel2D_opt_templatedILi16EEvPKfPfiiE4tile[1296];
	ld.param.u64 	%rd3, [_Z22kernel2D_opt_templatedILi16EEvPKfPfii_param_0];
	ld.param.u64 	%rd2, [_Z22kernel2D_opt_templatedILi16EEvPKfPfii_param_1];
	ld.param.u32 	%r44, [_Z22kernel2D_opt_templatedILi16EEvPKfPfii_param_2];
	ld.param.u32 	%r43, [_Z22kernel2D_opt_templatedILi16EEvPKfPfii_param_3];
	cvta.to.global.u64 	%rd1, %rd3;
	shr.s32 	%r1, %r43, 1;
	mov.u32 	%r45, %ctaid.x;
	shl.b32 	%r46, %r45, 4;
	mov.u32 	%r2, %tid.x;
	add.s32 	%r3, %r46, %r2;
	mov.u32 	%r47, %ctaid.y;
	shl.b32 	%r48, %r47, 4;
	mov.u32 	%r4, %tid.y;
	add.s32 	%r49, %r48, %r4;
	add.s32 	%r6, %r1, %r2;
	add.s32 	%r50, %r1, %r4;
	max.s32 	%r51, %r3, %r49;
	setp.ge.s32 	%p1, %r51, %r44;
	mov.u32 	%r52, _ZZ22kernel2D_opt_templatedILi16EEvPKfPfiiE4tile;
	mad.lo.s32 	%r7, %r50, 72, %r52;
	shl.b32 	%r53, %r6, 2;
	add.s32 	%r8, %r7, %r53;
	@%p1 bra 	$L__BB5_2;
	mad.lo.s32 	%r55, %r44, %r49, %r3;
	mul.wide.s32 	%rd4, %r55, 4;
	add.s64 	%rd5, %rd1, %rd4;
	ld.global.f32 	%f27, [%rd5];
	st.shared.f32 	[%r8], %f27;
	bra.uni 	$L__BB5_3;
$L__BB5_2:
	mov.b32 	%r54, 0;
	st.shared.u32 	[%r8], %r54;
$L__BB5_3:
	setp.ge.u32 	%p2, %r2, %r1;
	@%p2 bra 	$L__BB5_9;
	setp.ge.s32 	%p3, %r49, %r44;
	sub.s32 	%r9, %r3, %r1;
	setp.lt.s32 	%p4, %r9, 0;
	mov.f32 	%f79, 0f00000000;
	or.pred  	%p5, %p3, %p4;
	@%p5 bra 	$L__BB5_6;
	mad.lo.s32 	%r57, %r44, %r49, %r9;
	mul.wide.u32 	%rd6, %r57, 4;
	add.s64 	%rd7, %rd1, %rd6;
	ld.global.f32 	%f79, [%rd7];
$L__BB5_6:
	shl.b32 	%r58, %r2, 2;
	add.s32 	%r59, %r7, %r58;
	st.shared.f32 	[%r59], %f79;
	add.s32 	%r60, %r3, 16;
	max.s32 	%r61, %r49, %r60;
	setp.ge.s32 	%p6, %r61, %r44;
	mov.f32 	%f80, 0f00000000;
	@%p6 bra 	$L__BB5_8;
	mul.lo.s32 	%r62, %r44, %r49;
	cvt.s64.s32 	%rd8, %r62;
	cvt.s64.s32 	%rd9, %r3;
	add.s64 	%rd10, %rd8, %rd9;
	shl.b64 	%rd11, %rd10, 2;
	add.s64 	%rd12, %rd1, %rd11;
	ld.global.f32 	%f80, [%rd12+64];
$L__BB5_8:
	st.shared.f32 	[%r8+64], %f80;
$L__BB5_9:
	setp.ge.u32 	%p7, %r4, %r1;
	@%p7 bra 	$L__BB5_24;
	setp.ge.s32 	%p8, %r3, %r44;
	sub.s32 	%r10, %r49, %r1;
	setp.lt.s32 	%p9, %r10, 0;
	mov.f32 	%f81, 0f00000000;
	or.pred  	%p10, %p8, %p9;
	@%p10 bra 	$L__BB5_12;
	mad.lo.s32 	%r63, %r10, %r44, %r3;
	mul.wide.s32 	%rd13, %r63, 4;
	add.s64 	%rd14, %rd1, %rd13;
	ld.global.f32 	%f81, [%rd14];
$L__BB5_12:
	mad.lo.s32 	%r11, %r4, 72, %r52;
	add.s32 	%r12, %r11, %r53;
	st.shared.f32 	[%r12], %f81;
	add.s32 	%r13, %r49, 16;
	mov.f32 	%f82, 0f00000000;
	max.s32 	%r66, %r13, %r3;
	setp.ge.s32 	%p11, %r66, %r44;
	@%p11 bra 	$L__BB5_14;
	mad.lo.s32 	%r67, %r44, %r13, %r3;
	mul.wide.s32 	%rd15, %r67, 4;
	add.s64 	%rd16, %rd1, %rd15;
	ld.global.f32 	%f82, [%rd16];
$L__BB5_14:
	setp.ge.u32 	%p12, %r2, %r1;
	st.shared.f32 	[%r8+1152], %f82;
	@%p12 bra 	$L__BB5_24;
	sub.s32 	%r14, %r3, %r1;
	or.b32  	%r69, %r10, %r14;
	setp.lt.s32 	%p13, %r69, 0;
	mov.f32 	%f83, 0f00000000;
	@%p13 bra 	$L__BB5_17;
	mad.lo.s32 	%r70, %r10, %r44, %r14;
	mul.wide.s32 	%rd17, %r70, 4;
	add.s64 	%rd18, %rd1, %rd17;
	ld.global.f32 	%f83, [%rd18];
$L__BB5_17:
	setp.lt.s32 	%p14, %r10, 0;
	shl.b32 	%r71, %r2, 2;
	add.s32 	%r72, %r11, %r71;
	st.shared.f32 	[%r72], %f83;
	add.s32 	%r15, %r3, 16;
	setp.ge.s32 	%p15, %r15, %r44;
	mov.f32 	%f84, 0f00000000;
	or.pred  	%p16, %p14, %p15;
	@%p16 bra 	$L__BB5_19;
	mul.lo.s32 	%r73, %r10, %r44;
	cvt.s64.s32 	%rd19, %r73;
	cvt.s64.s32 	%rd20, %r3;
	add.s64 	%rd21, %rd19, %rd20;
	shl.b64 	%rd22, %rd21, 2;
	add.s64 	%rd23, %rd1, %rd22;
	ld.global.f32 	%f84, [%rd23+64];
$L__BB5_19:
	setp.lt.s32 	%p17, %r14, 0;
	setp.ge.s32 	%p18, %r13, %r44;
	st.shared.f32 	[%r12+64], %f84;
	mov.f32 	%f85, 0f00000000;
	or.pred  	%p19, %p18, %p17;
	@%p19 bra 	$L__BB5_21;
	mad.lo.s32 	%r74, %r44, %r13, %r14;
	mul.wide.u32 	%rd24, %r74, 4;
	add.s64 	%rd25, %rd1, %rd24;
	ld.global.f32 	%f85, [%rd25];
$L__BB5_21:
	add.s32 	%r76, %r7, %r71;
	st.shared.f32 	[%r76+1152], %f85;
	max.s32 	%r77, %r13, %r15;
	setp.ge.s32 	%p20, %r77, %r44;
	mov.f32 	%f86, 0f00000000;
	@%p20 bra 	$L__BB5_23;
	mul.lo.s32 	%r78, %r44, %r13;
	cvt.s64.s32 	%rd26, %r78;
	cvt.s64.s32 	%rd27, %r3;
	add.s64 	%rd28, %rd26, %rd27;
	shl.b64 	%rd29, %rd28, 2;
	add.s64 	%rd30, %rd1, %rd29;
	ld.global.f32 	%f86, [%rd30+64];
$L__BB5_23:
	st.shared.f32 	[%r8+1216], %f86;
$L__BB5_24:
	bar.sync 	0;
	max.s32 	%r79, %r49, %r3;
	setp.ge.s32 	%p21, %r79, %r44;
	@%p21 bra 	$L__BB5_36;
	neg.s32 	%r16, %r1;
	setp.lt.s32 	%p22, %r1, 0;
	mov.f32 	%f89, 0f00000000;
	@%p22 bra 	$L__BB5_35;
	and.b32  	%r17, %r43, -2;
	and.b32  	%r18, %r43, 6;
	and.b32  	%r19, %r43, 2;
	and.b32  	%r80, %r43, -8;
	neg.s32 	%r20, %r80;
	shl.b32 	%r81, %r2, 2;
	add.s32 	%r83, %r81, %r52;
	add.s32 	%r21, %r83, 16;
	mov.f32 	%f89, 0f00000000;
	mov.u64 	%rd41, d_filter2D;
	mov.u32 	%r99, %r16;
$L__BB5_27:
	setp.lt.u32 	%p23, %r17, 7;
	add.s32 	%r84, %r99, %r1;
	mul.lo.s32 	%r101, %r84, %r43;
	add.s32 	%r24, %r101, %r1;
	add.s32 	%r25, %r84, %r4;
	mov.u32 	%r104, %r16;
	@%p23 bra 	$L__BB5_30;
	mad.lo.s32 	%r100, %r25, 72, %r21;
	mov.u32 	%r102, %r20;
	mov.u32 	%r104, %r16;
$L__BB5_29:
	.pragma "nounroll";
	ld.shared.f32 	%f38, [%r100+-16];
	mul.wide.s32 	%rd31, %r101, 4;
	add.s64 	%rd33, %rd41, %rd31;
	ld.const.f32 	%f39, [%rd33];
	fma.rn.f32 	%f40, %f38, %f39, %f89;
	ld.shared.f32 	%f41, [%r100+-12];
	ld.const.f32 	%f42, [%rd33+4];
	fma.rn.f32 	%f43, %f41, %f42, %f40;
	ld.shared.f32 	%f44, [%r100+-8];
	ld.const.f32 	%f45, [%rd33+8];
	fma.rn.f32 	%f46, %f44, %f45, %f43;
	ld.shared.f32 	%f47, [%r100+-4];
	ld.const.f32 	%f48, [%rd33+12];
	fma.rn.f32 	%f49, %f47, %f48, %f46;
	ld.shared.f32 	%f50, [%r100];
	ld.const.f32 	%f51, [%rd33+16];
	fma.rn.f32 	%f52, %f50, %f51, %f49;
	ld.shared.f32 	%f53, [%r100+4];
	ld.const.f32 	%f54, [%rd33+20];
	fma.rn.f32 	%f55, %f53, %f54, %f52;
	ld.shared.f32 	%f56, [%r100+8];
	ld.const.f32 	%f57, [%rd33+24];
	fma.rn.f32 	%f58, %f56, %f57, %f55;
	ld.shared.f32 	%f59, [%r100+12];
	ld.const.f32 	%f60, [%rd33+28];
	fma.rn.f32 	%f89, %f59, %f60, %f58;
	add.s32 	%r104, %r104, 8;
	add.s32 	%r102, %r102, 8;
	add.s32 	%r101, %r101, 8;
	add.s32 	%r100, %r100, 32;
	setp.ne.s32 	%p24, %r102, 0;
	@%p24 bra 	$L__BB5_29;
$L__BB5_30:
	mad.lo.s32 	%r36, %r25, 72, %r52;
	setp.lt.u32 	%p25, %r18, 3;
	@%p25 bra 	$L__BB5_32;
	add.s32 	%r86, %r24, %r104;
	add.s32 	%r87, %r104, %r6;
	shl.b32 	%r88, %r87, 2;
	add.s32 	%r89, %r36, %r88;
	ld.shared.f32 	%f61, [%r89];
	mul.wide.s32 	%rd34, %r86, 4;
	add.s64 	%rd36, %rd41, %rd34;
	ld.const.f32 	%f62, [%rd36];
	fma.rn.f32 	%f63, %f61, %f62, %f89;
	ld.shared.f32 	%f64, [%r89+4];
	ld.const.f32 	%f65, [%rd36+4];
	fma.rn.f32 	%f66, %f64, %f65, %f63;
	ld.shared.f32 	%f67, [%r89+8];
	ld.const.f32 	%f68, [%rd36+8];
	fma.rn.f32 	%f69, %f67, %f68, %f66;
	ld.shared.f32 	%f70, [%r89+12];
	ld.const.f32 	%f71, [%rd36+12];
	fma.rn.f32 	%f89, %f70, %f71, %f69;
	add.s32 	%r104, %r104, 4;
$L__BB5_32:
	setp.eq.s32 	%p26, %r19, 0;
	@%p26 bra 	$L__BB5_34;
	add.s32 	%r90, %r24, %r104;
	add.s32 	%r91, %r104, %r6;
	shl.b32 	%r92, %r91, 2;
	add.s32 	%r93, %r36, %r92;
	ld.shared.f32 	%f72, [%r93];
	mul.wide.s32 	%rd37, %r90, 4;
	add.s64 	%rd39, %rd41, %rd37;
	ld.const.f32 	%f73, [%rd39];
	fma.rn.f32 	%f74, %f72, %f73, %f89;
	ld.shared.f32 	%f75, [%r93+4];
	ld.const.f32 	%f76, [%rd39+4];
	fma.rn.f32 	%f89, %f75, %f76, %f74;
	add.s32 	%r104, %r104, 2;
$L__BB5_34:
	add.s32 	%r94, %r24, %r104;
	add.s32 	%r95, %r104, %r6;
	shl.b32 	%r96, %r95, 2;
	add.s32 	%r97, %r36, %r96;
	ld.shared.f32 	%f77, [%r97];
	mul.wide.s32 	%rd40, %r94, 4;
	add.s64 	%rd42, %rd41, %rd40;
	ld.const.f32 	%f78, [%rd42];
	fma.rn.f32 	%f89, %f77, %f78, %f89;
	add.s32 	%r41, %r99, 1;
	setp.ne.s32 	%p27, %r99, %r1;
	mov.u32 	%r99, %r41;
	@%p27 bra 	$L__BB5_27;
$L__BB5_35:
	mad.lo.s32 	%r98, %r44, %r49, %r3;
	cvta.to.global.u64 	%rd43, %rd2;
	mul.wide.s32 	%rd44, %r98, 4;
	add.s64 	%rd45, %rd43, %rd44;
	st.global.f32 	[%rd45], %f89;
$L__BB5_36:
	ret;

}
	// .globl	_Z22kernel3D_opt_templatedILi2EEvPKfPfii
.visible .entry _Z22kernel3D_opt_templatedILi2EEvPKfPfii(
	.param .u64 .ptr .align 1 _Z22kernel3D_opt_templatedILi2EEvPKfPfii_param_0,
	.param .u64 .ptr .align 1 _Z22kernel3D_opt_templatedILi2EEvPKfPfii_param_1,
	.param .u32 _Z22kernel3D_opt_templatedILi2EEvPKfPfii_param_2,
	.param .u32 _Z22kernel3D_opt_templatedILi2EEvPKfPfii_param_3
)
{
	.reg .pred 	%p<117>;
	.reg .b32 	%r<171>;
	.reg .b32 	%f<190>;
	.reg .b64 	%rd<59>;
	// demoted variable
	.shared .align 4 .b8 _ZZ22kernel3D_opt_templatedILi2EEvPKfPfiiE4tile[256];
	ld.param.u64 	%rd4, [_Z22kernel3D_opt_templatedILi2EEvPKfPfii_param_0];
	ld.param.u64 	%rd3, [_Z22kernel3D_opt_templatedILi2EEvPKfPfii_param_1];
	ld.param.u32 	%r46, [_Z22kernel3D_opt_templatedILi2EEvPKfPfii_param_2];
	ld.param.u32 	%r47, [_Z22kernel3D_opt_templatedILi2EEvPKfPfii_param_3];
	cvta.to.global.u64 	%rd1, %rd4;
	shr.s32 	%r1, %r47, 1;
	mov.u32 	%r48, %ctaid.x;
	shl.b32 	%r49, %r48, 1;
	mov.u32 	%r2, %tid.x;
	add.s32 	%r3, %r49, %r2;
	mov.u32 	%r50, %ctaid.y;
	shl.b32 	%r51, %r50, 1;
	mov.u32 	%r4, %tid.y;
	add.s32 	%r52, %r51, %r4;
	mov.u32 	%r53, %ctaid.z;
	shl.b32 	%r54, %r53, 1;
	mov.u32 	%r6, %tid.z;
	add.s32 	%r7, %r54, %r6;
	add.s32 	%r8, %r1, %r2;
	add.s32 	%r9, %r1, %r4;
	max.s32 	%r55, %r3, %r52;
	setp.lt.s32 	%p1, %r55, %r46;
	setp.lt.s32 	%p13, %r7, %r46;
	and.pred  	%p2, %p13, %p1;
	mul.lo.s32 	%r10, %r46, %r7;
	add.s32 	%r56, %r10, %r52;
	mul.lo.s32 	%r11, %r56, %r46;
	add.s32 	%r12, %r11, %r3;
	mul.wide.s32 	%rd5, %r12, 4;
	add.s64 	%rd2, %rd1, %rd5;
	mov.f32 	%f163, 0f00000000;
	not.pred 	%p14, %p2;
	@%p14 bra 	$L__BB6_2;
	ld.global.f32 	%f163, [%rd2];
$L__BB6_2:
	add.s32 	%r57, %r1, %r6;
	shl.b32 	%r58, %r57, 6;
	mov.u32 	%r59, _ZZ22kernel3D_opt_templatedILi2EEvPKfPfiiE4tile;
	add.s32 	%r13, %r59, %r58;
	shl.b32 	%r60, %r9, 4;
	add.s32 	%r61, %r13, %r60;
	shl.b32 	%r62, %r8, 2;
	add.s32 	%r14, %r61, %r62;
	st.shared.f32 	[%r14], %f163;
	setp.ge.u32 	%p15, %r2, %r1;
	shl.b32 	%r63, %r2, 2;
	add.s32 	%r15, %r61, %r63;
	@%p15 bra 	$L__BB6_8;
	sub.s32 	%r16, %r3, %r1;
	setp.lt.s32 	%p16, %r16, 0;
	max.s32 	%r64, %r52, %r7;
	setp.ge.s32 	%p17, %r64, %r46;
	mov.f32 	%f164, 0f00000000;
	or.pred  	%p18, %p17, %p16;
	@%p18 bra 	$L__BB6_5;
	add.s32 	%r65, %r11, %r16;
	mul.wide.u32 	%rd6, %r65, 4;
	add.s64 	%rd7, %rd1, %rd6;
	ld.global.f32 	%f164, [%rd7];
$L__BB6_5:
	st.shared.f32 	[%r15], %f164;
	add.s32 	%r66, %r3, 2;
	max.s32 	%r67, %r66, %r52;
	mov.f32 	%f165, 0f00000000;
	max.s32 	%r68, %r7, %r67;
	setp.ge.s32 	%p19, %r68, %r46;
	@%p19 bra 	$L__BB6_7;
	ld.global.f32 	%f165, [%rd2+8];
$L__BB6_7:
	st.shared.f32 	[%r14+8], %f165;
$L__BB6_8:
	setp.ge.u32 	%p20, %r4, %r1;
	shl.b32 	%r69, %r4, 4;
	add.s32 	%r17, %r13, %r69;
	add.s32 	%r18, %r17, %r62;
	@%p20 bra 	$L__BB6_14;
	sub.s32 	%r19, %r52, %r1;
	setp.lt.s32 	%p21, %r19, 0;
	max.s32 	%r72, %r3, %r7;
	setp.ge.s32 	%p22, %r72, %r46;
	mov.f32 	%f166, 0f00000000;
	or.pred  	%p23, %p22, %p21;
	@%p23 bra 	$L__BB6_11;
	add.s32 	%r73, %r19, %r10;
	mad.lo.s32 	%r74, %r73, %r46, %r3;
	mul.wide.s32 	%rd8, %r74, 4;
	add.s64 	%rd9, %rd1, %rd8;
	ld.global.f32 	%f166, [%rd9];
$L__BB6_11:
	st.shared.f32 	[%r18], %f166;
	add.s32 	%r20, %r52, 2;
	max.s32 	%r75, %r3, %r20;
	mov.f32 	%f167, 0f00000000;
	max.s32 	%r76, %r7, %r75;
	setp.ge.s32 	%p24, %r76, %r46;
	@%p24 bra 	$L__BB6_13;
	add.s32 	%r77, %r10, %r20;
	mad.lo.s32 	%r78, %r77, %r46, %r3;
	mul.wide.s32 	%rd10, %r78, 4;
	add.s64 	%rd11, %rd1, %rd10;
	ld.global.f32 	%f167, [%rd11];
$L__BB6_13:
	st.shared.f32 	[%r14+32], %f167;
$L__BB6_14:
	setp.ge.u32 	%p25, %r6, %r1;
	shl.b32 	%r79, %r6, 6;
	add.s32 	%r21, %r59, %r79;
	add.s32 	%r22, %r21, %r60;
	add.s32 	%r23, %r22, %r62;
	@%p25 bra 	$L__BB6_20;
	sub.s32 	%r83, %r7, %r1;
	setp.lt.s32 	%p26, %r83, 0;
	not.pred 	%p27, %p1;
	mov.f32 	%f168, 0f00000000;
	or.pred  	%p28, %p27, %p26;
	@%p28 bra 	$L__BB6_17;
	mad.lo.s32 	%r84, %r83, %r46, %r52;
	mad.lo.s32 	%r85, %r84, %r46, %r3;
	mul.wide.s32 	%rd12, %r85, 4;
	add.s64 	%rd13, %rd1, %rd12;
	ld.global.f32 	%f168, [%rd13];
$L__BB6_17:
	st.shared.f32 	[%r23], %f168;
	add.s32 	%r25, %r7, 2;
	setp.ge.s32 	%p29, %r25, %r46;
	mov.f32 	%f169, 0f00000000;
	or.pred  	%p31, %p27, %p29;
	@%p31 bra 	$L__BB6_19;
	mad.lo.s32 	%r87, %r46, %r25, %r52;
	mad.lo.s32 	%r88, %r87, %r46, %r3;
	mul.wide.s32 	%rd14, %r88, 4;
	add.s64 	%rd15, %rd1, %rd14;
	ld.global.f32 	%f169, [%rd15];
$L__BB6_19:
	st.shared.f32 	[%r14+128], %f169;
$L__BB6_20:
	max.u32 	%r89, %r2, %r4;
	setp.lt.u32 	%p3, %r89, %r1;
	setp.ge.u32 	%p32, %r89, %r1;
	@%p32 bra 	$L__BB6_30;
	setp.ge.s32 	%p33, %r7, %r46;
	sub.s32 	%r26, %r3, %r1;
	sub.s32 	%r27, %r52, %r1;
	or.b32  	%r91, %r26, %r27;
	setp.lt.s32 	%p34, %r91, 0;
	mov.f32 	%f170, 0f00000000;
	or.pred  	%p35, %p33, %p34;
	@%p35 bra 	$L__BB6_23;
	add.s32 	%r92, %r27, %r10;
	mad.lo.s32 	%r93, %r92, %r46, %r26;
	mul.wide.u32 	%rd16, %r93, 4;
	add.s64 	%rd17, %rd1, %rd16;
	ld.global.f32 	%f170, [%rd17];
$L__BB6_23:
	setp.lt.s32 	%p36, %r27, 0;
	add.s32 	%r95, %r17, %r63;
	st.shared.f32 	[%r95], %f170;
	add.s32 	%r28, %r3, 2;
	max.s32 	%r96, %r28, %r7;
	setp.ge.s32 	%p37, %r96, %r46;
	mov.f32 	%f171, 0f00000000;
	or.pred  	%p38, %p37, %p36;
	@%p38 bra 	$L__BB6_25;
	add.s32 	%r97, %r27, %r10;
	mad.lo.s32 	%r98, %r97, %r46, %r28;
	mul.wide.s32 	%rd18, %r98, 4;
	add.s64 	%rd19, %rd1, %rd18;
	ld.global.f32 	%f171, [%rd19];
$L__BB6_25:
	setp.lt.s32 	%p39, %r26, 0;
	st.shared.f32 	[%r18+8], %f171;
	add.s32 	%r29, %r52, 2;
	max.s32 	%r99, %r29, %r7;
	setp.ge.s32 	%p40, %r99, %r46;
	mov.f32 	%f172, 0f00000000;
	or.pred  	%p41, %p40, %p39;
	@%p41 bra 	$L__BB6_27;
	add.s32 	%r100, %r10, %r29;
	mad.lo.s32 	%r101, %r100, %r46, %r26;
	mul.wide.u32 	%rd20, %r101, 4;
	add.s64 	%rd21, %rd1, %rd20;
	ld.global.f32 	%f172, [%rd21];
$L__BB6_27:
	st.shared.f32 	[%r15+32], %f172;
	max.s32 	%r102, %r28, %r29;
	mov.f32 	%f173, 0f00000000;
	max.s32 	%r103, %r7, %r102;
	setp.ge.s32 	%p42, %r103, %r46;
	@%p42 bra 	$L__BB6_29;
	add.s32 	%r104, %r10, %r29;
	mad.lo.s32 	%r105, %r104, %r46, %r28;
	mul.wide.s32 	%rd22, %r105, 4;
	add.s64 	%rd23, %rd1, %rd22;
	ld.global.f32 	%f173, [%rd23];
$L__BB6_29:
	st.shared.f32 	[%r14+40], %f173;
$L__BB6_30:
	max.u32 	%r106, %r4, %r6;
	setp.ge.u32 	%p43, %r106, %r1;
	@%p43 bra 	$L__BB6_40;
	setp.lt.s32 	%p44, %r3, %r46;
	sub.s32 	%r30, %r52, %r1;
	sub.s32 	%r31, %r7, %r1;
	setp.gt.s32 	%p45, %r30, -1;
	and.pred  	%p4, %p44, %p45;
	not.pred 	%p46, %p4;
	setp.lt.s32 	%p47, %r31, 0;
	mov.f32 	%f174, 0f00000000;
	or.pred  	%p48, %p46, %p47;
	@%p48 bra 	$L__BB6_33;
	mad.lo.s32 	%r109, %r31, %r46, %r30;
	mad.lo.s32 	%r110, %r109, %r46, %r3;
	mul.wide.s32 	%rd24, %r110, 4;
	add.s64 	%rd25, %rd1, %rd24;
	ld.global.f32 	%f174, [%rd25];
$L__BB6_33:
	setp.lt.s32 	%p49, %r31, 0;
	add.s32 	%r112, %r21, %r69;
	add.s32 	%r114, %r112, %r62;
	st.shared.f32 	[%r114], %f174;
	add.s32 	%r32, %r52, 2;
	max.s32 	%r115, %r3, %r32;
	setp.lt.s32 	%p5, %r115, %r46;
	setp.ge.s32 	%p50, %r115, %r46;
	mov.f32 	%f175, 0f00000000;
	or.pred  	%p51, %p50, %p49;
	@%p51 bra 	$L__BB6_35;
	mad.lo.s32 	%r116, %r31, %r46, %r32;
	mad.lo.s32 	%r117, %r116, %r46, %r3;
	mul.wide.s32 	%rd26, %r117, 4;
	add.s64 	%rd27, %rd1, %rd26;
	ld.global.f32 	%f175, [%rd27];
$L__BB6_35:
	st.shared.f32 	[%r23+32], %f175;
	add.s32 	%r33, %r7, 2;
	setp.ge.s32 	%p52, %r33, %r46;
	mov.f32 	%f176, 0f00000000;
	or.pred  	%p54, %p46, %p52;
	@%p54 bra 	$L__BB6_37;
	mad.lo.s32 	%r119, %r46, %r33, %r30;
	mad.lo.s32 	%r120, %r119, %r46, %r3;
	mul.wide.s32 	%rd28, %r120, 4;
	add.s64 	%rd29, %rd1, %rd28;
	ld.global.f32 	%f176, [%rd29];
$L__BB6_37:
	setp.ge.s32 	%p55, %r33, %r46;
	st.shared.f32 	[%r18+128], %f176;
	not.pred 	%p56, %p5;
	mov.f32 	%f177, 0f00000000;
	or.pred  	%p57, %p56, %p55;
	@%p57 bra 	$L__BB6_39;
	mad.lo.s32 	%r121, %r46, %r33, %r32;
	mad.lo.s32 	%r122, %r121, %r46, %r3;
	mul.wide.s32 	%rd30, %r122, 4;
	add.s64 	%rd31, %rd1, %rd30;
	ld.global.f32 	%f177, [%rd31];
$L__BB6_39:
	st.shared.f32 	[%r14+160], %f177;
$L__BB6_40:
	max.u32 	%r123, %r2, %r6;
	setp.ge.u32 	%p58, %r123, %r1;
	@%p58 bra 	$L__BB6_50;
	setp.lt.s32 	%p59, %r52, %r46;
	sub.s32 	%r34, %r3, %r1;
	sub.s32 	%r124, %r7, %r1;
	setp.gt.s32 	%p60, %r34, -1;
	and.pred  	%p6, %p60, %p59;
	not.pred 	%p61, %p6;
	setp.lt.s32 	%p62, %r124, 0;
	mov.f32 	%f178, 0f00000000;
	or.pred  	%p63, %p61, %p62;
	@%p63 bra 	$L__BB6_43;
	mad.lo.s32 	%r125, %r124, %r46, %r52;
	mad.lo.s32 	%r126, %r125, %r46, %r34;
	mul.wide.u32 	%rd32, %r126, 4;
	add.s64 	%rd33, %rd1, %rd32;
	ld.global.f32 	%f178, [%rd33];
$L__BB6_43:
	setp.lt.s32 	%p64, %r124, 0;
	add.s32 	%r128, %r22, %r63;
	st.shared.f32 	[%r128], %f178;
	add.s32 	%r36, %r3, 2;
	max.s32 	%r129, %r36, %r52;
	setp.lt.s32 	%p7, %r129, %r46;
	setp.ge.s32 	%p65, %r129, %r46;
	mov.f32 	%f179, 0f00000000;
	or.pred  	%p66, %p65, %p64;
	@%p66 bra 	$L__BB6_45;
	mad.lo.s32 	%r130, %r124, %r46, %r52;
	mad.lo.s32 	%r131, %r130, %r46, %r36;
	mul.wide.s32 	%rd34, %r131, 4;
	add.s64 	%rd35, %rd1, %rd34;
	ld.global.f32 	%f179, [%rd35];
$L__BB6_45:
	st.shared.f32 	[%r23+8], %f179;
	add.s32 	%r37, %r7, 2;
	setp.ge.s32 	%p67, %r37, %r46;
	mov.f32 	%f180, 0f00000000;
	or.pred  	%p69, %p61, %p67;
	@%p69 bra 	$L__BB6_47;
	mad.lo.s32 	%r133, %r46, %r37, %r52;
	mad.lo.s32 	%r134, %r133, %r46, %r34;
	mul.wide.u32 	%rd36, %r134, 4;
	add.s64 	%rd37, %rd1, %rd36;
	ld.global.f32 	%f180, [%rd37];
$L__BB6_47:
	setp.ge.s32 	%p70, %r37, %r46;
	st.shared.f32 	[%r15+128], %f180;
	not.pred 	%p71, %p7;
	mov.f32 	%f181, 0f00000000;
	or.pred  	%p72, %p71, %p70;
	@%p72 bra 	$L__BB6_49;
	mad.lo.s32 	%r135, %r46, %r37, %r52;
	mad.lo.s32 	%r136, %r135, %r46, %r36;
	mul.wide.s32 	%rd38, %r136, 4;
	add.s64 	%rd39, %rd1, %rd38;
	ld.global.f32 	%f181, [%rd39];
$L__BB6_49:
	st.shared.f32 	[%r14+136], %f181;
$L__BB6_50:
	setp.ge.u32 	%p73, %r6, %r1;
	not.pred 	%p74, %p3;
	or.pred  	%p75, %p73, %p74;
	@%p75 bra 	$L__BB6_68;
	sub.s32 	%r38, %r3, %r1;
	sub.s32 	%r39, %r52, %r1;
	sub.s32 	%r40, %r7, %r1;
	add.s32 	%r41, %r3, 2;
	add.s32 	%r42, %r52, 2;
	add.s32 	%r43, %r7, 2;
	setp.gt.s32 	%p76, %r38, -1;
	setp.lt.s32 	%p77, %r38, %r46;
	and.pred  	%p78, %p76, %p77;
	setp.gt.s32 	%p79, %r39, -1;
	setp.lt.s32 	%p80, %r39, %r46;
	and.pred  	%p81, %p79, %p80;
	and.pred  	%p8, %p78, %p81;
	setp.gt.s32 	%p83, %r40, -1;
	setp.lt.s32 	%p84, %r40, %r46;
	and.pred  	%p9, %p83, %p84;
	and.pred  	%p86, %p8, %p9;
	mov.f32 	%f182, 0f00000000;
	not.pred 	%p87, %p86;
	@%p87 bra 	$L__BB6_53;
	mad.lo.s32 	%r137, %r40, %r46, %r39;
	mad.lo.s32 	%r138, %r137, %r46, %r38;
	mul.wide.s32 	%rd40, %r138, 4;
	add.s64 	%rd41, %rd1, %rd40;
	ld.global.f32 	%f182, [%rd41];
$L__BB6_53:
	add.s32 	%r140, %r21, %r69;
	add.s32 	%r44, %r140, %r63;
	st.shared.f32 	[%r44], %f182;
	setp.gt.s32 	%p88, %r3, -3;
	setp.lt.s32 	%p89, %r41, %r46;
	and.pred  	%p90, %p88, %p89;
	setp.gt.s32 	%p91, %r39, -1;
	setp.lt.s32 	%p92, %r39, %r46;
	and.pred  	%p93, %p91, %p92;
	and.pred  	%p10, %p90, %p93;
	and.pred  	%p94, %p10, %p9;
	mov.f32 	%f183, 0f00000000;
	not.pred 	%p95, %p94;
	@%p95 bra 	$L__BB6_55;
	mad.lo.s32 	%r142, %r40, %r46, %r39;
	mad.lo.s32 	%r143, %r142, %r46, %r41;
	mul.wide.s32 	%rd42, %r143, 4;
	add.s64 	%rd43, %rd1, %rd42;
	ld.global.f32 	%f183, [%rd43];
$L__BB6_55:
	shl.b32 	%r144, %r1, 2;
	add.s32 	%r145, %r44, %r144;
	st.shared.f32 	[%r145+8], %f183;
	setp.gt.s32 	%p96, %r38, -1;
	max.s32 	%r146, %r38, %r42;
	setp.lt.s32 	%p97, %r146, %r46;
	and.pred  	%p11, %p97, %p96;
	and.pred  	%p98, %p11, %p9;
	mov.f32 	%f184, 0f00000000;
	not.pred 	%p99, %p98;
	@%p99 bra 	$L__BB6_57;
	mad.lo.s32 	%r147, %r40, %r46, %r42;
	mad.lo.s32 	%r148, %r147, %r46, %r38;
	mul.wide.s32 	%rd44, %r148, 4;
	add.s64 	%rd45, %rd1, %rd44;
	ld.global.f32 	%f184, [%rd45];
$L__BB6_57:
	shl.b32 	%r149, %r2, 2;
	add.s32 	%r150, %r22, %r149;
	st.shared.f32 	[%r150+32], %f184;
	mov.u32 	%r151, %ctaid.x;
	shl.b32 	%r152, %r151, 1;
	add.s32 	%r153, %r152, %r2;
	setp.gt.s32 	%p100, %r153, -3;
	max.s32 	%r154, %r41, %r42;
	setp.lt.s32 	%p101, %r154, %r46;
	and.pred  	%p12, %p101, %p100;
	and.pred  	%p102, %p12, %p9;
	mov.f32 	%f185, 0f00000000;
	not.pred 	%p103, %p102;
	@%p103 bra 	$L__BB6_59;
	mad.lo.s32 	%r155, %r40, %r46, %r42;
	mad.lo.s32 	%r156, %r155, %r46, %r41;
	mul.wide.s32 	%rd46, %r156, 4;
	add.s64 	%rd47, %rd1, %rd46;
	ld.global.f32 	%f185, [%rd47];
$L__BB6_59:
	st.shared.f32 	[%r23+40], %f185;
	setp.ge.s32 	%p104, %r43, %r46;
	not.pred 	%p105, %p8;
	mov.f32 	%f186, 0f00000000;
	or.pred  	%p106, %p105, %p104;
	@%p106 bra 	$L__BB6_61;
	mad.lo.s32 	%r158, %r43, %r46, %r39;
	mad.lo.s32 	%r159, %r158, %r46, %r38;
	mul.wide.s32 	%rd48, %r159, 4;
	add.s64 	%rd49, %rd1, %rd48;
	ld.global.f32 	%f186, [%rd49];
$L__BB6_61:
	setp.ge.s32 	%p107, %r43, %r46;
	add.s32 	%r162, %r17, %r149;
	st.shared.f32 	[%r162+128], %f186;
	not.pred 	%p108, %p10;
	mov.f32 	%f187, 0f00000000;
	or.pred  	%p109, %p108, %p107;
	@%p109 bra 	$L__BB6_63;
	mad.lo.s32 	%r163, %r43, %r46, %r39;
	mad.lo.s32 	%r164, %r163, %r46, %r41;
	mul.wide.s32 	%rd50, %r164, 4;
	add.s64 	%rd51, %rd1, %rd50;
	ld.global.f32 	%f187, [%rd51];
$L__BB6_63:
	setp.ge.s32 	%p110, %r43, %r46;
	st.shared.f32 	[%r18+136], %f187;
	not.pred 	%p111, %p11;
	mov.f32 	%f188, 0f00000000;
	or.pred  	%p112, %p111, %p110;
	@%p112 bra 	$L__BB6_65;
	mad.lo.s32 	%r166, %r43, %r46, %r42;
	mad.lo.s32 	%r167, %r166, %r46, %r38;
	mul.wide.s32 	%rd52, %r167, 4;
	add.s64 	%rd53, %rd1, %rd52;
	ld.global.f32 	%f188, [%rd53];
$L__BB6_65:
	setp.ge.s32 	%p113, %r43, %r46;
	st.shared.f32 	[%r15+160], %f188;
	not.pred 	%p114, %p12;
	mov.f32 	%f189, 0f00000000;
	or.pred  	%p115, %p114, %p113;
	@%p115 bra 	$L__BB6_67;
	mad.lo.s32 	%r169, %r43, %r46, %r42;
	mad.lo.s32 	%r170, %r169, %r46, %r41;
	mul.wide.s32 	%rd54, %r170, 4;
	add.s64 	%rd55, %rd1, %rd54;
	ld.global.f32 	%f189, [%rd55];
$L__BB6_67:
	st.shared.f32 	[%r14+168], %f189;
$L__BB6_68:
	bar.sync 	0;
	@%p14 bra 	$L__BB6_70;
	ld.shared.f32 	%f82, [%r14+-84];
	ld.const.f32 	%f83, [d_filter3D];
	fma.rn.f32 	%f84, %f82, %f83, 0f00000000;
	ld.shared.f32 	%f85, [%r14+-80];
	ld.const.f32 	%f86, [d_filter3D+4];
	fma.rn.f32 	%f87, %f85, %f86, %f84;
	ld.shared.f32 	%f88, [%r14+-76];
	ld.const.f32 	%f89, [d_filter3D+8];
	fma.rn.f32 	%f90, %f88, %f89, %f87;
	ld.shared.f32 	%f91, [%r14+-68];
	ld.const.f32 	%f92, [d_filter3D+12];
	fma.rn.f32 	%f93, %f91, %f92, %f90;
	ld.shared.f32 	%f94, [%r14+-64];
	ld.const.f32 	%f95, [d_filter3D+16];
	fma.rn.f32 	%f96, %f94, %f95, %f93;
	ld.shared.f32 	%f97, [%r14+-60];
	ld.const.f32 	%f98, [d_filter3D+20];
	fma.rn.f32 	%f99, %f97, %f98, %f96;
	ld.shared.f32 	%f100, [%r14+-52];
	ld.const.f32 	%f101, [d_filter3D+24];
	fma.rn.f32 	%f102, %f100, %f101, %f99;
	ld.shared.f32 	%f103, [%r14+-48];
	ld.const.f32 	%f104, [d_filter3D+28];
	fma.rn.f32 	%f105, %f103, %f104, %f102;
	ld.shared.f32 	%f106, [%r14+-44];
	ld.const.f32 	%f107, [d_filter3D+32];
	fma.rn.f32 	%f108, %f106, %f107, %f105;
	ld.shared.f32 	%f109, [%r14+-20];
	ld.const.f32 	%f110, [d_filter3D+36];
	fma.rn.f32 	%f111, %f109, %f110, %f108;
	ld.shared.f32 	%f112, [%r14+-16];
	ld.const.f32 	%f113, [d_filter3D+40];
	fma.rn.f32 	%f114, %f112, %f113, %f111;
	ld.shared.f32 	%f115, [%r14+-12];
	ld.const.f32 	%f116, [d_filter3D+44];
	fma.rn.f32 	%f117, %f115, %f116, %f114;
	ld.shared.f32 	%f118, [%r14+-4];
	ld.const.f32 	%f119, [d_filter3D+48];
	fma.rn.f32 	%f120, %f118, %f119, %f117;
	ld.shared.f32 	%f121, [%r14];
	ld.const.f32 	%f122, [d_filter3D+52];
	fma.rn.f32 	%f123, %f121, %f122, %f120;
	ld.shared.f32 	%f124, [%r14+4];
	ld.const.f32 	%f125, [d_filter3D+56];
	fma.rn.f32 	%f126, %f124, %f125, %f123;
	ld.shared.f32 	%f127, [%r14+12];
	ld.const.f32 	%f128, [d_filter3D+60];
	fma.rn.f32 	%f129, %f127, %f128, %f126;
	ld.shared.f32 	%f130, [%r14+16];
	ld.const.f32 	%f131, [d_filter3D+64];
	fma.rn.f32 	%f132, %f130, %f131, %f129;
	ld.shared.f32 	%f133, [%r14+20];
	ld.const.f32 	%f134, [d_filter3D+68];
	fma.rn.f32 	%f135, %f133, %f134, %f132;
	ld.shared.f32 	%f136, [%r14+44];
	ld.const.f32 	%f137, [d_filter3D+72];
	fma.rn.f32 	%f138, %f136, %f137, %f135;
	ld.shared.f32 	%f139, [%r14+48];
	ld.const.f32 	%f140, [d_filter3D+76];
	fma.rn.f32 	%f141, %f139, %f140, %f138;
	ld.shared.f32 	%f142, [%r14+52];
	ld.const.f32 	%f143, [d_filter3D+80];
	fma.rn.f32 	%f144, %f142, %f143, %f141;
	ld.shared.f32 	%f145, [%r14+60];
	ld.const.f32 	%f146, [d_filter3D+84];
	fma.rn.f32 	%f147, %f145, %f146, %f144;
	ld.shared.f32 	%f148, [%r14+64];
	ld.const.f32 	%f149, [d_filter3D+88];
	fma.rn.f32 	%f150, %f148, %f149, %f147;
	ld.shared.f32 	%f151, [%r14+68];
	ld.const.f32 	%f152, [d_filter3D+92];
	fma.rn.f32 	%f153, %f151, %f152, %f150;
	ld.shared.f32 	%f154, [%r14+76];
	ld.const.f32 	%f155, [d_filter3D+96];
	fma.rn.f32 	%f156, %f154, %f155, %f153;
	ld.shared.f32 	%f157, [%r14+80];
	ld.const.f32 	%f158, [d_filter3D+100];
	fma.rn.f32 	%f159, %f157, %f158, %f156;
	ld.shared.f32 	%f160, [%r14+84];
	ld.const.f32 	%f161, [d_filter3D+104];
	fma.rn.f32 	%f162, %f160, %f161, %f159;
	cvta.to.global.u64 	%rd56, %rd3;
	mul.wide.s32 	%rd57, %r12, 4;
	add.s64 	%rd58, %rd56, %rd57;
	st.global.f32 	[%rd58], %f162;
$L__BB6_70:
	ret;

}
	// .globl	_Z22kernel3D_opt_templatedILi4EEvPKfPfii
.visible .entry _Z22kernel3D_opt_templatedILi4EEvPKfPfii(
	.param .u64 .ptr .align 1 _Z22kernel3D_opt_templatedILi4EEvPKfPfii_param_0,
	.param .u64 .ptr .align 1 _Z22kernel3D_opt_templatedILi4EEvPKfPfii_param_1,
	.param .u32 _Z22kernel3D_opt_templatedILi4EEvPKfPfii_param_2,
	.param .u32 _Z22kernel3D_opt_templatedILi4EEvPKfPfii_param_3
)
{
	.reg .pred 	%p<117>;
	.reg .b32 	%r<164>;
	.reg .b32 	%f<190>;
	.reg .b64 	%rd<59>;
	// demoted variable
	.shared .align 4 .b8 _ZZ22kernel3D_opt_templatedILi4EEvPKfPfiiE4tile[864];
	ld.param.u64 	%rd4, [_Z22kernel3D_opt_templatedILi4EEvPKfPfii_param_0];
	ld.param.u64 	%rd3, [_Z22kernel3D_opt_templatedILi4EEvPKfPfii_param_1];
	ld.param.u32 	%r46, [_Z22kernel3D_opt_templatedILi4EEvPKfPfii_param_2];
	ld.param.u32 	%r47, [_Z22kernel3D_opt_templatedILi4EEvPKfPfii_param_3];
	cvta.to.global.u64 	%rd1, %rd4;
	shr.s32 	%r1, %r47, 1;
	mov.u32 	%r48, %ctaid.x;
	shl.b32 	%r49, %r48, 2;
	mov.u32 	%r2, %tid.x;
	add.s32 	%r3, %r49, %r2;
	mov.u32 	%r50, %ctaid.y;
	shl.b32 	%r51, %r50, 2;
	mov.u32 	%r4, %tid.y;
	add.s32 	%r52, %r51, %r4;
	mov.u32 	%r53, %ctaid.z;
	shl.b32 	%r54, %r53, 2;
	mov.u32 	%r6, %tid.z;
	add.s32 	%r7, %r54, %r6;
	add.s32 	%r8, %r1, %r2;
	add.s32 	%r9, %r1, %r4;
	max.s32 	%r55, %r3, %r52;
	setp.lt.s32 	%p1, %r55, %r46;
	setp.lt.s32 	%p13, %r7, %r46;
	and.pred  	%p2, %p13, %p1;
	mul.lo.s32 	%r10, %r46, %r7;
	add.s32 	%r56, %r10, %r52;
	mul.lo.s32 	%r11, %r56, %r46;
	add.s32 	%r12, %r11, %r3;
	mul.wide.s32 	%rd5, %r12, 4;
	add.s64 	%rd2, %rd1, %rd5;
	mov.f32 	%f163, 0f00000000;
	not.pred 	%p14, %p2;
	@%p14 bra 	$L__BB7_2;
	ld.global.f32 	%f163, [%rd2];
$L__BB7_2:
	add.s32 	%r57, %r1, %r6;
	mov.u32 	%r58, _ZZ22kernel3D_opt_templatedILi4EEvPKfPfiiE4tile;
	mad.lo.s32 	%r13, %r57, 144, %r58;
	mad.lo.s32 	%r59, %r9, 24, %r13;
	shl.b32 	%r60, %r8, 2;
	add.s32 	%r14, %r59, %r60;
	st.shared.f32 	[%r14], %f163;
	setp.ge.u32 	%p15, %r2, %r1;
	shl.b32 	%r61, %r2, 2;
	add.s32 	%r15, %r59, %r61;
	@%p15 bra 	$L__BB7_8;
	sub.s32 	%r16, %r3, %r1;
	setp.lt.s32 	%p16, %r16, 0;
	max.s32 	%r62, %r52, %r7;
	setp.ge.s32 	%p17, %r62, %r46;
	mov.f32 	%f164, 0f00000000;
	or.pred  	%p18, %p17, %p16;
	@%p18 bra 	$L__BB7_5;
	add.s32 	%r63, %r11, %r16;
	mul.wide.u32 	%rd6, %r63, 4;
	add.s64 	%rd7, %rd1, %rd6;
	ld.global.f32 	%f164, [%rd7];
$L__BB7_5:
	st.shared.f32 	[%r15], %f164;
	add.s32 	%r64, %r3, 4;
	max.s32 	%r65, %r64, %r52;
	mov.f32 	%f165, 0f00000000;
	max.s32 	%r66, %r7, %r65;
	setp.ge.s32 	%p19, %r66, %r46;
	@%p19 bra 	$L__BB7_7;
	ld.global.f32 	%f165, [%rd2+16];
$L__BB7_7:
	st.shared.f32 	[%r14+16], %f165;
$L__BB7_8:
	setp.ge.u32 	%p20, %r4, %r1;
	mad.lo.s32 	%r17, %r4, 24, %r13;
	add.s32 	%r18, %r17, %r60;
	@%p20 bra 	$L__BB7_14;
	sub.s32 	%r19, %r52, %r1;
	setp.lt.s32 	%p21, %r19, 0;
	max.s32 	%r69, %r3, %r7;
	setp.ge.s32 	%p22, %r69, %r46;
	mov.f32 	%f166, 0f00000000;
	or.pred  	%p23, %p22, %p21;
	@%p23 bra 	$L__BB7_11;
	add.s32 	%r70, %r19, %r10;
	mad.lo.s32 	%r71, %r70, %r46, %r3;
	mul.wide.s32 	%rd8, %r71, 4;
	add.s64 	%rd9, %rd1, %rd8;
	ld.global.f32 	%f166, [%rd9];
$L__BB7_11:
	st.shared.f32 	[%r18], %f166;
	add.s32 	%r20, %r52, 4;
	max.s32 	%r72, %r3, %r20;
	mov.f32 	%f167, 0f00000000;
	max.s32 	%r73, %r7, %r72;
	setp.ge.s32 	%p24, %r73, %r46;
	@%p24 bra 	$L__BB7_13;
	add.s32 	%r74, %r10, %r20;
	mad.lo.s32 	%r75, %r74, %r46, %r3;
	mul.wide.s32 	%rd10, %r75, 4;
	add.s64 	%rd11, %rd1, %rd10;
	ld.global.f32 	%f167, [%rd11];
$L__BB7_13:
	st.shared.f32 	[%r14+96], %f167;
$L__BB7_14:
	setp.ge.u32 	%p25, %r6, %r1;
	mad.lo.s32 	%r21, %r6, 144, %r58;
	mad.lo.s32 	%r22, %r9, 24, %r21;
	add.s32 	%r23, %r22, %r60;
	@%p25 bra 	$L__BB7_20;
	sub.s32 	%r78, %r7, %r1;
	setp.lt.s32 	%p26, %r78, 0;
	not.pred 	%p27, %p1;
	mov.f32 	%f168, 0f00000000;
	or.pred  	%p28, %p27, %p26;
	@%p28 bra 	$L__BB7_17;
	mad.lo.s32 	%r79, %r78, %r46, %r52;
	mad.lo.s32 	%r80, %r79, %r46, %r3;
	mul.wide.s32 	%rd12, %r80, 4;
	add.s64 	%rd13, %rd1, %rd12;
	ld.global.f32 	%f168, [%rd13];
$L__BB7_17:
	st.shared.f32 	[%r23], %f168;
	add.s32 	%r25, %r7, 4;
	setp.ge.s32 	%p29, %r25, %r46;
	mov.f32 	%f169, 0f00000000;
	or.pred  	%p31, %p27, %p29;
	@%p31 bra 	$L__BB7_19;
	mad.lo.s32 	%r82, %r46, %r25, %r52;
	mad.lo.s32 	%r83, %r82, %r46, %r3;
	mul.wide.s32 	%rd14, %r83, 4;
	add.s64 	%rd15, %rd1, %rd14;
	ld.global.f32 	%f169, [%rd15];
$L__BB7_19:
	st.shared.f32 	[%r14+576], %f169;
$L__BB7_20:
	max.u32 	%r84, %r2, %r4;
	setp.lt.u32 	%p3, %r84, %r1;
	setp.ge.u32 	%p32, %r84, %r1;
	@%p32 bra 	$L__BB7_30;
	setp.ge.s32 	%p33, %r7, %r46;
	sub.s32 	%r26, %r3, %r1;
	sub.s32 	%r27, %r52, %r1;
	or.b32  	%r86, %r26, %r27;
	setp.lt.s32 	%p34, %r86, 0;
	mov.f32 	%f170, 0f00000000;
	or.pred  	%p35, %p33, %p34;
	@%p35 bra 	$L__BB7_23;
	add.s32 	%r87, %r27, %r10;
	mad.lo.s32 	%r88, %r87, %r46, %r26;
	mul.wide.u32 	%rd16, %r88, 4;
	add.s64 	%rd17, %rd1, %rd16;
	ld.global.f32 	%f170, [%rd17];
$L__BB7_23:
	setp.lt.s32 	%p36, %r27, 0;
	add.s32 	%r90, %r17, %r61;
	st.shared.f32 	[%r90], %f170;
	add.s32 	%r28, %r3, 4;
	max.s32 	%r91, %r28, %r7;
	setp.ge.s32 	%p37, %r91, %r46;
	mov.f32 	%f171, 0f00000000;
	or.pred  	%p38, %p37, %p36;
	@%p38 bra 	$L__BB7_25;
	add.s32 	%r92, %r27, %r10;
	mad.lo.s32 	%r93, %r92, %r46, %r28;
	mul.wide.s32 	%rd18, %r93, 4;
	add.s64 	%rd19, %rd1, %rd18;
	ld.global.f32 	%f171, [%rd19];
$L__BB7_25:
	setp.lt.s32 	%p39, %r26, 0;
	st.shared.f32 	[%r18+16], %f171;
	add.s32 	%r29, %r52, 4;
	max.s32 	%r94, %r29, %r7;
	setp.ge.s32 	%p40, %r94, %r46;
	mov.f32 	%f172, 0f00000000;
	or.pred  	%p41, %p40, %p39;
	@%p41 bra 	$L__BB7_27;
	add.s32 	%r95, %r10, %r29;
	mad.lo.s32 	%r96, %r95, %r46, %r26;
	mul.wide.u32 	%rd20, %r96, 4;
	add.s64 	%rd21, %rd1, %rd20;
	ld.global.f32 	%f172, [%rd21];
$L__BB7_27:
	st.shared.f32 	[%r15+96], %f172;
	max.s32 	%r97, %r28, %r29;
	mov.f32 	%f173, 0f00000000;
	max.s32 	%r98, %r7, %r97;
	setp.ge.s32 	%p42, %r98, %r46;
	@%p42 bra 	$L__BB7_29;
	add.s32 	%r99, %r10, %r29;
	mad.lo.s32 	%r100, %r99, %r46, %r28;
	mul.wide.s32 	%rd22, %r100, 4;
	add.s64 	%rd23, %rd1, %rd22;
	ld.global.f32 	%f173, [%rd23];
$L__BB7_29:
	st.shared.f32 	[%r14+112], %f173;
$L__BB7_30:
	max.u32 	%r101, %r4, %r6;
	setp.ge.u32 	%p43, %r101, %r1;
	@%p43 bra 	$L__BB7_40;
	setp.lt.s32 	%p44, %r3, %r46;
	sub.s32 	%r30, %r52, %r1;
	sub.s32 	%r31, %r7, %r1;
	setp.gt.s32 	%p45, %r30, -1;
	and.pred  	%p4, %p44, %p45;
	not.pred 	%p46, %p4;
	setp.lt.s32 	%p47, %r31, 0;
	mov.f32 	%f174, 0f00000000;
	or.pred  	%p48, %p46, %p47;
	@%p48 bra 	$L__BB7_33;
	mad.lo.s32 	%r104, %r31, %r46, %r30;
	mad.lo.s32 	%r105, %r104, %r46, %r3;
	mul.wide.s32 	%rd24, %r105, 4;
	add.s64 	%rd25, %rd1, %rd24;
	ld.global.f32 	%f174, [%rd25];
$L__BB7_33:
	setp.lt.s32 	%p49, %r31, 0;
	mad.lo.s32 	%r106, %r4, 24, %r21;
	add.s32 	%r108, %r106, %r60;
	st.shared.f32 	[%r108], %f174;
	add.s32 	%r32, %r52, 4;
	max.s32 	%r109, %r3, %r32;
	setp.lt.s32 	%p5, %r109, %r46;
	setp.ge.s32 	%p50, %r109, %r46;
	mov.f32 	%f175, 0f00000000;
	or.pred  	%p51, %p50, %p49;
	@%p51 bra 	$L__BB7_35;
	mad.lo.s32 	%r110, %r31, %r46, %r32;
	mad.lo.s32 	%r111, %r110, %r46, %r3;
	mul.wide.s32 	%rd26, %r111, 4;
	add.s64 	%rd27, %rd1, %rd26;
	ld.global.f32 	%f175, [%rd27];
$L__BB7_35:
	st.shared.f32 	[%r23+96], %f175;
	add.s32 	%r33, %r7, 4;
	setp.ge.s32 	%p52, %r33, %r46;
	mov.f32 	%f176, 0f00000000;
	or.pred  	%p54, %p46, %p52;
	@%p54 bra 	$L__BB7_37;
	mad.lo.s32 	%r113, %r46, %r33, %r30;
	mad.lo.s32 	%r114, %r113, %r46, %r3;
	mul.wide.s32 	%rd28, %r114, 4;
	add.s64 	%rd29, %rd1, %rd28;
	ld.global.f32 	%f176, [%rd29];
$L__BB7_37:
	setp.ge.s32 	%p55, %r33, %r46;
	st.shared.f32 	[%r18+576], %f176;
	not.pred 	%p56, %p5;
	mov.f32 	%f177, 0f00000000;
	or.pred  	%p57, %p56, %p55;
	@%p57 bra 	$L__BB7_39;
	mad.lo.s32 	%r115, %r46, %r33, %r32;
	mad.lo.s32 	%r116, %r115, %r46, %r3;
	mul.wide.s32 	%rd30, %r116, 4;
	add.s64 	%rd31, %rd1, %rd30;
	ld.global.f32 	%f177, [%rd31];
$L__BB7_39:
	st.shared.f32 	[%r14+672], %f177;
$L__BB7_40:
	max.u32 	%r117, %r2, %r6;
	setp.ge.u32 	%p58, %r117, %r1;
	@%p58 bra 	$L__BB7_50;
	setp.lt.s32 	%p59, %r52, %r46;
	sub.s32 	%r34, %r3, %r1;
	sub.s32 	%r118, %r7, %r1;
	setp.gt.s32 	%p60, %r34, -1;
	and.pred  	%p6, %p60, %p59;
	not.pred 	%p61, %p6;
	setp.lt.s32 	%p62, %r118, 0;
	mov.f32 	%f178, 0f00000000;
	or.pred  	%p63, %p61, %p62;
	@%p63 bra 	$L__BB7_43;
	mad.lo.s32 	%r119, %r118, %r46, %r52;
	mad.lo.s32 	%r120, %r119, %r46, %r34;
	mul.wide.u32 	%rd32, %r120, 4;
	add.s64 	%rd33, %rd1, %rd32;
	ld.global.f32 	%f178, [%rd33];
$L__BB7_43:
	setp.lt.s32 	%p64, %r118, 0;
	add.s32 	%r122, %r22, %r61;
	st.shared.f32 	[%r122], %f178;
	add.s32 	%r36, %r3, 4;
	max.s32 	%r123, %r36, %r52;
	setp.lt.s32 	%p7, %r123, %r46;
	setp.ge.s32 	%p65, %r123, %r46;
	mov.f32 	%f179, 0f00000000;
	or.pred  	%p66, %p65, %p64;
	@%p66 bra 	$L__BB7_45;
	mad.lo.s32 	%r124, %r118, %r46, %r52;
	mad.lo.s32 	%r125, %r124, %r46, %r36;
	mul.wide.s32 	%rd34, %r125, 4;
	add.s64 	%rd35, %rd1, %rd34;
	ld.global.f32 	%f179, [%rd35];
$L__BB7_45:
	st.shared.f32 	[%r23+16], %f179;
	add.s32 	%r37, %r7, 4;
	setp.ge.s32 	%p67, %r37, %r46;
	mov.f32 	%f180, 0f00000000;
	or.pred  	%p69, %p61, %p67;
	@%p69 bra 	$L__BB7_47;
	mad.lo.s32 	%r127, %r46, %r37, %r52;
	mad.lo.s32 	%r128, %r127, %r46, %r34;
	mul.wide.u32 	%rd36, %r128, 4;
	add.s64 	%rd37, %rd1, %rd36;
	ld.global.f32 	%f180, [%rd37];
$L__BB7_47:
	setp.ge.s32 	%p70, %r37, %r46;
	st.shared.f32 	[%r15+576], %f180;
	not.pred 	%p71, %p7;
	mov.f32 	%f181, 0f00000000;
	or.pred  	%p72, %p71, %p70;
	@%p72 bra 	$L__BB7_49;
	mad.lo.s32 	%r129, %r46, %r37, %r52;
	mad.lo.s32 	%r130, %r129, %r46, %r36;
	mul.wide.s32 	%rd38, %r130, 4;
	add.s64 	%rd39, %rd1, %rd38;
	ld.global.f32 	%f181, [%rd39];
$L__BB7_49:
	st.shared.f32 	[%r14+592], %f181;
$L__BB7_50:
	setp.ge.u32 	%p73, %r6, %r1;
	not.pred 	%p74, %p3;
	or.pred  	%p75, %p73, %p74;
	@%p75 bra 	$L__BB7_68;
	sub.s32 	%r38, %r3, %r1;
	sub.s32 	%r39, %r52, %r1;
	sub.s32 	%r40, %r7, %r1;
	add.s32 	%r41, %r3, 4;
	add.s32 	%r42, %r52, 4;
	add.s32 	%r43, %r7, 4;
	setp.gt.s32 	%p76, %r38, -1;
	setp.lt.s32 	%p77, %r38, %r46;
	and.pred  	%p78, %p76, %p77;
	setp.gt.s32 	%p79, %r39, -1;
	setp.lt.s32 	%p80, %r39, %r46;
	and.pred  	%p81, %p79, %p80;
	and.pred  	%p8, %p78, %p81;
	setp.gt.s32 	%p83, %r40, -1;
	setp.lt.s32 	%p84, %r40, %r46;
	and.pred  	%p9, %p83, %p84;
	and.pred  	%p86, %p8, %p9;
	mov.f32 	%f182, 0f00000000;
	not.pred 	%p87, %p86;
	@%p87 bra 	$L__BB7_53;
	mad.lo.s32 	%r131, %r40, %r46, %r39;
	mad.lo.s32 	%r132, %r131, %r46, %r38;
	mul.wide.s32 	%rd40, %r132, 4;
	add.s64 	%rd41, %rd1, %rd40;
	ld.global.f32 	%f182, [%rd41];
$L__BB7_53:
	mad.lo.s32 	%r133, %r4, 24, %r21;
	add.s32 	%r44, %r133, %r61;
	st.shared.f32 	[%r44], %f182;
	setp.gt.s32 	%p88, %r3, -5;
	setp.lt.s32 	%p89, %r41, %r46;
	and.pred  	%p90, %p88, %p89;
	setp.gt.s32 	%p91, %r39, -1;
	setp.lt.s32 	%p92, %r39, %r46;
	and.pred  	%p93, %p91, %p92;
	and.pred  	%p10, %p90, %p93;
	and.pred  	%p94, %p10, %p9;
	mov.f32 	%f183, 0f00000000;
	not.pred 	%p95, %p94;
	@%p95 bra 	$L__BB7_55;
	mad.lo.s32 	%r135, %r40, %r46, %r39;
	mad.lo.s32 	%r136, %r135, %r46, %r41;
	mul.wide.s32 	%rd42, %r136, 4;
	add.s64 	%rd43, %rd1, %rd42;
	ld.global.f32 	%f183, [%rd43];
$L__BB7_55:
	shl.b32 	%r137, %r1, 2;
	add.s32 	%r138, %r44, %r137;
	st.shared.f32 	[%r138+16], %f183;
	setp.gt.s32 	%p96, %r38, -1;
	max.s32 	%r139, %r38, %r42;
	setp.lt.s32 	%p97, %r139, %r46;
	and.pred  	%p11, %p97, %p96;
	and.pred  	%p98, %p11, %p9;
	mov.f32 	%f184, 0f00000000;
	not.pred 	%p99, %p98;
	@%p99 bra 	$L__BB7_57;
	mad.lo.s32 	%r140, %r40, %r46, %r42;
	mad.lo.s32 	%r141, %r140, %r46, %r38;
	mul.wide.s32 	%rd44, %r141, 4;
	add.s64 	%rd45, %rd1, %rd44;
	ld.global.f32 	%f184, [%rd45];
$L__BB7_57:
	shl.b32 	%r142, %r2, 2;
	add.s32 	%r143, %r22, %r142;
	st.shared.f32 	[%r143+96], %f184;
	mov.u32 	%r144, %ctaid.x;
	shl.b32 	%r145, %r144, 2;
	add.s32 	%r146, %r145, %r2;
	setp.gt.s32 	%p100, %r146, -5;
	max.s32 	%r147, %r41, %r42;
	setp.lt.s32 	%p101, %r147, %r46;
	and.pred  	%p12, %p101, %p100;
	and.pred  	%p102, %p12, %p9;
	mov.f32 	%f185, 0f00000000;
	not.pred 	%p103, %p102;
	@%p103 bra 	$L__BB7_59;
	mad.lo.s32 	%r148, %r40, %r46, %r42;
	mad.lo.s32 	%r149, %r148, %r46, %r41;
	mul.wide.s32 	%rd46, %r149, 4;
	add.s64 	%rd47, %rd1, %rd46;
	ld.global.f32 	%f185, [%rd47];
$L__BB7_59:
	st.shared.f32 	[%r23+112], %f185;
	setp.ge.s32 	%p104, %r43, %r46;
	not.pred 	%p105, %p8;
	mov.f32 	%f186, 0f00000000;
	or.pred  	%p106, %p105, %p104;
	@%p106 bra 	$L__BB7_61;
	mad.lo.s32 	%r151, %r43, %r46, %r39;
	mad.lo.s32 	%r152, %r151, %r46, %r38;
	mul.wide.s32 	%rd48, %r152, 4;
	add.s64 	%rd49, %rd1, %rd48;
	ld.global.f32 	%f186, [%rd49];
$L__BB7_61:
	setp.ge.s32 	%p107, %r43, %r46;
	add.s32 	%r155, %r17, %r142;
	st.shared.f32 	[%r155+576], %f186;
	not.pred 	%p108, %p10;
	mov.f32 	%f187, 0f00000000;
	or.pred  	%p109, %p108, %p107;
	@%p109 bra 	$L__BB7_63;
	mad.lo.s32 	%r156, %r43, %r46, %r39;
	mad.lo.s32 	%r157, %r156, %r46, %r41;
	mul.wide.s32 	%rd50, %r157, 4;
	add.s64 	%rd51, %rd1, %rd50;
	ld.global.f32 	%f187, [%rd51];
$L__BB7_63:
	setp.ge.s32 	%p110, %r43, %r46;
	st.shared.f32 	[%r18+592], %f187;
	not.pred 	%p111, %p11;
	mov.f32 	%f188, 0f00000000;
	or.pred  	%p112, %p111, %p110;
	@%p112 bra 	$L__BB7_65;
	mad.lo.s32 	%r159, %r43, %r46, %r42;
	mad.lo.s32 	%r160, %r159, %r46, %r38;
	mul.wide.s32 	%rd52, %r160, 4;
	add.s64 	%rd53, %rd1, %rd52;
	ld.global.f32 	%f188, [%rd53];
$L__BB7_65:
	setp.ge.s32 	%p113, %r43, %r46;
	st.shared.f32 	[%r15+672], %f188;
	not.pred 	%p114, %p12;
	mov.f32 	%f189, 0f00000000;
	or.pred  	%p115, %p114, %p113;
	@%p115 bra 	$L__BB7_67;
	mad.lo.s32 	%r162, %r43, %r46, %r42;
	mad.lo.s32 	%r163, %r162, %r46, %r41;
	mul.wide.s32 	%rd54, %r163, 4;
	add.s64 	%rd55, %rd1, %rd54;
	ld.global.f32 	%f189, [%rd55];
$L__BB7_67:
	st.shared.f32 	[%r14+688], %f189;
$L__BB7_68:
	bar.sync 	0;
	@%p14 bra 	$L__BB7_70;
	ld.shared.f32 	%f82, [%r14+-172];
	ld.const.f32 	%f83, [d_filter3D];
	fma.rn.f32 	%f84, %f82, %f83, 0f00000000;
	ld.shared.f32 	%f85, [%r14+-168];
	ld.const.f32 	%f86, [d_filter3D+4];
	fma.rn.f32 	%f87, %f85, %f86, %f84;
	ld.shared.f32 	%f88, [%r14+-164];
	ld.const.f32 	%f89, [d_filter3D+8];
	fma.rn.f32 	%f90, %f88, %f89, %f87;
	ld.shared.f32 	%f91, [%r14+-148];
	ld.const.f32 	%f92, [d_filter3D+12];
	fma.rn.f32 	%f93, %f91, %f92, %f90;
	ld.shared.f32 	%f94, [%r14+-144];
	ld.const.f32 	%f95, [d_filter3D+16];
	fma.rn.f32 	%f96, %f94, %f95, %f93;
	ld.shared.f32 	%f97, [%r14+-140];
	ld.const.f32 	%f98, [d_filter3D+20];
	fma.rn.f32 	%f99, %f97, %f98, %f96;
	ld.shared.f32 	%f100, [%r14+-124];
	ld.const.f32 	%f101, [d_filter3D+24];
	fma.rn.f32 	%f102, %f100, %f101, %f99;
	ld.shared.f32 	%f103, [%r14+-120];
	ld.const.f32 	%f104, [d_filter3D+28];
	fma.rn.f32 	%f105, %f103, %f104, %f102;
	ld.shared.f32 	%f106, [%r14+-116];
	ld.const.f32 	%f107, [d_filter3D+32];
	fma.rn.f32 	%f108, %f106, %f107, %f105;
	ld.shared.f32 	%f109, [%r14+-28];
	ld.const.f32 	%f110, [d_filter3D+36];
	fma.rn.f32 	%f111, %f109, %f110, %f108;
	ld.shared.f32 	%f112, [%r14+-24];
	ld.const.f32 	%f113, [d_filter3D+40];
	fma.rn.f32 	%f114, %f112, %f113, %f111;
	ld.shared.f32 	%f115, [%r14+-20];
	ld.const.f32 	%f116, [d_filter3D+44];
	fma.rn.f32 	%f117, %f115, %f116, %f114;
	ld.shared.f32 	%f118, [%r14+-4];
	ld.const.f32 	%f119, [d_filter3D+48];
	fma.rn.f32 	%f120, %f118, %f119, %f117;
	ld.shared.f32 	%f121, [%r14];
	ld.const.f32 	%f122, [d_filter3D+52];
	fma.rn.f32 	%f123, %f121, %f122, %f120;
	ld.shared.f32 	%f124, [%r14+4];
	ld.const.f32 	%f125, [d_filter3D+56];
	fma.rn.f32 	%f126, %f124, %f125, %f123;
	ld.shared.f32 	%f127, [%r14+20];
	ld.const.f32 	%f128, [d_filter3D+60];
	fma.rn.f32 	%f129, %f127, %f128, %f126;
	ld.shared.f32 	%f130, [%r14+24];
	ld.const.f32 	%f131, [d_filter3D+64];
	fma.rn.f32 	%f132, %f130, %f131, %f129;
	ld.shared.f32 	%f133, [%r14+28];
	ld.const.f32 	%f134, [d_filter3D+68];
	fma.rn.f32 	%f135, %f133, %f134, %f132;
	ld.shared.f32 	%f136, [%r14+116];
	ld.const.f32 	%f137, [d_filter3D+72];
	fma.rn.f32 	%f138, %f136, %f137, %f135;
	ld.shared.f32 	%f139, [%r14+120];
	ld.const.f32 	%f140, [d_filter3D+76];
	fma.rn.f32 	%f141, %f139, %f140, %f138;
	ld.shared.f32 	%f142, [%r14+124];
	ld.const.f32 	%f143, [d_filter3D+80];
	fma.rn.f32 	%f144, %f142, %f143, %f141;
	ld.shared.f32 	%f145, [%r14+140];
	ld.const.f32 	%f146, [d_filter3D+84];
	fma.rn.f32 	%f147, %f145, %f146, %f144;
	ld.shared.f32 	%f148, [%r14+144];
	ld.const.f32 	%f149, [d_filter3D+88];
	fma.rn.f32 	%f150, %f148, %f149, %f147;
	ld.shared.f32 	%f151, [%r14+148];
	ld.const.f32 	%f152, [d_filter3D+92];
	fma.rn.f32 	%f153, %f151, %f152, %f150;
	ld.shared.f32 	%f154, [%r14+164];
	ld.const.f32 	%f155, [d_filter3D+96];
	fma.rn.f32 	%f156, %f154, %f155, %f153;
	ld.shared.f32 	%f157, [%r14+168];
	ld.const.f32 	%f158, [d_filter3D+100];
	fma.rn.f32 	%f159, %f157, %f158, %f156;
	ld.shared.f32 	%f160, [%r14+172];
	ld.const.f32 	%f161, [d_filter3D+104];
	fma.rn.f32 	%f162, %f160, %f161, %f159;
	cvta.to.global.u64 	%rd56, %rd3;
	mul.wide.s32 	%rd57, %r12, 4;
	add.s64 	%rd58, %rd56, %rd57;
	st.global.f32 	[%rd58], %f162;
$L__BB7_70:
	ret;

}
	// .globl	_Z22kernel3D_opt_templatedILi8EEvPKfPfii
.visible .entry _Z22kernel3D_opt_templatedILi8EEvPKfPfii(
	.param .u64 .ptr .align 1 _Z22kernel3D_opt_templatedILi8EEvPKfPfii_param_0,
	.param .u64 .ptr .align 1 _Z22kernel3D_opt_templatedILi8EEvPKfPfii_param_1,
	.param .u32 _Z22kernel3D_opt_templatedILi8EEvPKfPfii_param_2,
	.param .u32 _Z22kernel3D_opt_templatedILi8EEvPKfPfii_param_3
)
{
	.reg .pred 	%p<117>;
	.reg .b32 	%r<164>;
	.reg .b32 	%f<190>;
	.reg .b64 	%rd<59>;
	// demoted variable
	.shared .align 4 .b8 _ZZ22kernel3D_opt_templatedILi8EEvPKfPfiiE4tile[4000];
	ld.param.u64 	%rd4, [_Z22kernel3D_opt_templatedILi8EEvPKfPfii_param_0];
	ld.param.u64 	%rd3, [_Z22kernel3D_opt_templatedILi8EEvPKfPfii_param_1];
	ld.param.u32 	%r46, [_Z22kernel3D_opt_templatedILi8EEvPKfPfii_param_2];
	ld.param.u32 	%r47, [_Z22kernel3D_opt_templatedILi8EEvPKfPfii_param_3];
	cvta.to.global.u64 	%rd1, %rd4;
	shr.s32 	%r1, %r47, 1;
	mov.u32 	%r48, %ctaid.x;
	shl.b32 	%r49, %r48, 3;
	mov.u32 	%r2, %tid.x;
	add.s32 	%r3, %r49, %r2;
	mov.u32 	%r50, %ctaid.y;
	shl.b32 	%r51, %r50, 3;
	mov.u32 	%r4, %tid.y;
	add.s32 	%r52, %r51, %r4;
	mov.u32 	%r53, %ctaid.z;
	shl.b32 	%r54, %r53, 3;
	mov.u32 	%r6, %tid.z;
	add.s32 	%r7, %r54, %r6;
	add.s32 	%r8, %r1, %r2;
	add.s32 	%r9, %r1, %r4;
	max.s32 	%r55, %r3, %r52;
	setp.lt.s32 	%p1, %r55, %r46;
	setp.lt.s32 	%p13, %r7, %r46;
	and.pred  	%p2, %p13, %p1;
	mul.lo.s32 	%r10, %r46, %r7;
	add.s32 	%r56, %r10, %r52;
	mul.lo.s32 	%r11, %r56, %r46;
	add.s32 	%r12, %r11, %r3;
	mul.wide.s32 	%rd5, %r12, 4;
	add.s64 	%rd2, %rd1, %rd5;
	mov.f32 	%f163, 0f00000000;
	not.pred 	%p14, %p2;
	@%p14 bra 	$L__BB8_2;
	ld.global.f32 	%f163, [%rd2];
$L__BB8_2:
	add.s32 	%r57, %r1, %r6;
	mov.u32 	%r58, _ZZ22kernel3D_opt_templatedILi8EEvPKfPfiiE4tile;
	mad.lo.s32 	%r13, %r57, 400, %r58;
	mad.lo.s32 	%r59, %r9, 40, %r13;
	shl.b32 	%r60, %r8, 2;
	add.s32 	%r14, %r59, %r60;
	st.shared.f32 	[%r14], %f163;
	setp.ge.u32 	%p15, %r2, %r1;
	shl.b32 	%r61, %r2, 2;
	add.s32 	%r15, %r59, %r61;
	@%p15 bra 	$L__BB8_8;
	sub.s32 	%r16, %r3, %r1;
	setp.lt.s32 	%p16, %r16, 0;
	max.s32 	%r62, %r52, %r7;
	setp.ge.s32 	%p17, %r62, %r46;
	mov.f32 	%f164, 0f00000000;
	or.pred  	%p18, %p17, %p16;
	@%p18 bra 	$L__BB8_5;
	add.s32 	%r63, %r11, %r16;
	mul.wide.u32 	%rd6, %r63, 4;
	add.s64 	%rd7, %rd1, %rd6;
	ld.global.f32 	%f164, [%rd7];
$L__BB8_5:
	st.shared.f32 	[%r15], %f164;
	add.s32 	%r64, %r3, 8;
	max.s32 	%r65, %r64, %r52;
	mov.f32 	%f165, 0f00000000;
	max.s32 	%r66, %r7, %r65;
	setp.ge.s32 	%p19, %r66, %r46;
	@%p19 bra 	$L__BB8_7;
	ld.global.f32 	%f165, [%rd2+32];
$L__BB8_7:
	st.shared.f32 	[%r14+32], %f165;
$L__BB8_8:
	setp.ge.u32 	%p20, %r4, %r1;
	mad.lo.s32 	%r17, %r4, 40, %r13;
	add.s32 	%r18, %r17, %r60;
	@%p20 bra 	$L__BB8_14;
	sub.s32 	%r19, %r52, %r1;
	setp.lt.s32 	%p21, %r19, 0;
	max.s32 	%r69, %r3, %r7;
	setp.ge.s32 	%p22, %r69, %r46;
	mov.f32 	%f166, 0f00000000;
	or.pred  	%p23, %p22, %p21;
	@%p23 bra 	$L__BB8_11;
	add.s32 	%r70, %r19, %r10;
	mad.lo.s32 	%r71, %r70, %r46, %r3;
	mul.wide.s32 	%rd8, %r71, 4;
	add.s64 	%rd9, %rd1, %rd8;
	ld.global.f32 	%f166, [%rd9];
$L__BB8_11:
	st.shared.f32 	[%r18], %f166;
	add.s32 	%r20, %r52, 8;
	max.s32 	%r72, %r3, %r20;
	mov.f32 	%f167, 0f00000000;
	max.s32 	%r73, %r7, %r72;
	setp.ge.s32 	%p24, %r73, %r46;
	@%p24 bra 	$L__BB8_13;
	add.s32 	%r74, %r10, %r20;
	mad.lo.s32 	%r75, %r74, %r46, %r3;
	mul.wide.s32 	%rd10, %r75, 4;
	add.s64 	%rd11, %rd1, %rd10;
	ld.global.f32 	%f167, [%rd11];
$L__BB8_13:
	st.shared.f32 	[%r14+320], %f167;
$L__BB8_14:
	setp.ge.u32 	%p25, %r6, %r1;
	mad.lo.s32 	%r21, %r6, 400, %r58;
	mad.lo.s32 	%r22, %r9, 40, %r21;
	add.s32 	%r23, %r22, %r60;
	@%p25 bra 	$L__BB8_20;
	sub.s32 	%r78, %r7, %r1;
	setp.lt.s32 	%p26, %r78, 0;
	not.pred 	%p27, %p1;
	mov.f32 	%f168, 0f00000000;
	or.pred  	%p28, %p27, %p26;
	@%p28 bra 	$L__BB8_17;
	mad.lo.s32 	%r79, %r78, %r46, %r52;
	mad.lo.s32 	%r80, %r79, %r46, %r3;
	mul.wide.s32 	%rd12, %r80, 4;
	add.s64 	%rd13, %rd1, %rd12;
	ld.global.f32 	%f168, [%rd13];
$L__BB8_17:
	st.shared.f32 	[%r23], %f168;
	add.s32 	%r25, %r7, 8;
	setp.ge.s32 	%p29, %r25, %r46;
	mov.f32 	%f169, 0f00000000;
	or.pred  	%p31, %p27, %p29;
	@%p31 bra 	$L__BB8_19;
	mad.lo.s32 	%r82, %r46, %r25, %r52;
	mad.lo.s32 	%r83, %r82, %r46, %r3;
	mul.wide.s32 	%rd14, %r83, 4;
	add.s64 	%rd15, %rd1, %rd14;
	ld.global.f32 	%f169, [%rd15];
$L__BB8_19:
	st.shared.f32 	[%r14+3200], %f169;
$L__BB8_20:
	max.u32 	%r84, %r2, %r4;
	setp.lt.u32 	%p3, %r84, %r1;
	setp.ge.u32 	%p32, %r84, %r1;
	@%p32 bra 	$L__BB8_30;
	setp.ge.s32 	%p33, %r7, %r46;
	sub.s32 	%r26, %r3, %r1;
	sub.s32 	%r27, %r52, %r1;
	or.b32  	%r86, %r26, %r27;
	setp.lt.s32 	%p34, %r86, 0;
	mov.f32 	%f170, 0f00000000;
	or.pred  	%p35, %p33, %p34;
	@%p35 bra 	$L__BB8_23;
	add.s32 	%r87, %r27, %r10;
	mad.lo.s32 	%r88, %r87, %r46, %r26;
	mul.wide.u32 	%rd16, %r88, 4;
	add.s64 	%rd17, %rd1, %rd16;
	ld.global.f32 	%f170, [%rd17];
$L__BB8_23:
	setp.lt.s32 	%p36, %r27, 0;
	add.s32 	%r90, %r17, %r61;
	st.shared.f32 	[%r90], %f170;
	add.s32 	%r28, %r3, 8;
	max.s32 	%r91, %r28, %r7;
	setp.ge.s32 	%p37, %r91, %r46;
	mov.f32 	%f171, 0f00000000;
	or.pred  	%p38, %p37, %p36;
	@%p38 bra 	$L__BB8_25;
	add.s32 	%r92, %r27, %r10;
	mad.lo.s32 	%r93, %r92, %r46, %r28;
	mul.wide.s32 	%rd18, %r93, 4;
	add.s64 	%rd19, %rd1, %rd18;
	ld.global.f32 	%f171, [%rd19];
$L__BB8_25:
	setp.lt.s32 	%p39, %r26, 0;
	st.shared.f32 	[%r18+32], %f171;
	add.s32 	%r29, %r52, 8;
	max.s32 	%r94, %r29, %r7;
	setp.ge.s32 	%p40, %r94, %r46;
	mov.f32 	%f172, 0f00000000;
	or.pred  	%p41, %p40, %p39;
	@%p41 bra 	$L__BB8_27;
	add.s32 	%r95, %r10, %r29;
	mad.lo.s32 	%r96, %r95, %r46, %r26;
	mul.wide.u32 	%rd20, %r96, 4;
	add.s64 	%rd21, %rd1, %rd20;
	ld.global.f32 	%f172, [%rd21];
$L__BB8_27:
	st.shared.f32 	[%r15+320], %f172;
	max.s32 	%r97, %r28, %r29;
	mov.f32 	%f173, 0f00000000;
	max.s32 	%r98, %r7, %r97;
	setp.ge.s32 	%p42, %r98, %r46;
	@%p42 bra 	$L__BB8_29;
	add.s32 	%r99, %r10, %r29;
	mad.lo.s32 	%r100, %r99, %r46, %r28;
	mul.wide.s32 	%rd22, %r100, 4;
	add.s64 	%rd23, %rd1, %rd22;
	ld.global.f32 	%f173, [%rd23];
$L__BB8_29:
	st.shared.f32 	[%r14+352], %f173;
$L__BB8_30:
	max.u32 	%r101, %r4, %r6;
	setp.ge.u32 	%p43, %r101, %r1;
	@%p43 bra 	$L__BB8_40;
	setp.lt.s32 	%p44, %r3, %r46;
	sub.s32 	%r30, %r52, %r1;
	sub.s32 	%r31, %r7, %r1;
	setp.gt.s32 	%p45, %r30, -1;
	and.pred  	%p4, %p44, %p45;
	not.pred 	%p46, %p4;
	setp.lt.s32 	%p47, %r31, 0;
	mov.f32 	%f174, 0f00000000;
	or.pred  	%p48, %p46, %p47;
	@%p48 bra 	$L__BB8_33;
	mad.lo.s32 	%r104, %r31, %r46, %r30;
	mad.lo.s32 	%r105, %r104, %r46, %r3;
	mul.wide.s32 	%rd24, %r105, 4;
	add.s64 	%rd25, %rd1, %rd24;
	ld.global.f32 	%f174, [%rd25];
$L__BB8_33:
	setp.lt.s32 	%p49, %r31, 0;
	mad.lo.s32 	%r106, %r4, 40, %r21;
	add.s32 	%r108, %r106, %r60;
	st.shared.f32 	[%r108], %f174;
	add.s32 	%r32, %r52, 8;
	max.s32 	%r109, %r3, %r32;
	setp.lt.s32 	%p5, %r109, %r46;
	setp.ge.s32 	%p50, %r109, %r46;
	mov.f32 	%f175, 0f00000000;
	or.pred  	%p51, %p50, %p49;
	@%p51 bra 	$L__BB8_35;
	mad.lo.s32 	%r110, %r31, %r46, %r32;
	mad.lo.s32 	%r111, %r110, %r46, %r3;
	mul.wide.s32 	%rd26, %r111, 4;
	add.s64 	%rd27, %rd1, %rd26;
	ld.global.f32 	%f175, [%rd27];
$L__BB8_35:
	st.shared.f32 	[%r23+320], %f175;
	add.s32 	%r33, %r7, 8;
	setp.ge.s32 	%p52, %r33, %r46;
	mov.f32 	%f176, 0f00000000;
	or.pred  	%p54, %p46, %p52;
	@%p54 bra 	$L__BB8_37;
	mad.lo.s32 	%r113, %r46, %r33, %r30;
	mad.lo.s32 	%r114, %r113, %r46, %r3;
	mul.wide.s32 	%rd28, %r114, 4;
	add.s64 	%rd29, %rd1, %rd28;
	ld.global.f32 	%f176, [%rd29];
$L__BB8_37:
	setp.ge.s32 	%p55, %r33, %r46;
	st.shared.f32 	[%r18+3200], %f176;
	not.pred 	%p56, %p5;
	mov.f32 	%f177, 0f00000000;
	or.pred  	%p57, %p56, %p55;
	@%p57 bra 	$L__BB8_39;
	mad.lo.s32 	%r115, %r46, %r33, %r32;
	mad.lo.s32 	%r116, %r115, %r46, %r3;
	mul.wide.s32 	%rd30, %r116, 4;
	add.s64 	%rd31, %rd1, %rd30;
	ld.global.f32 	%f177, [%rd31];
$L__BB8_39:
	st.shared.f32 	[%r14+3520], %f177;
$L__BB8_40:
	max.u32 	%r117, %r2, %r6;
	setp.ge.u32 	%p58, %r117, %r1;
	@%p58 bra 	$L__BB8_50;
	setp.lt.s32 	%p59, %r52, %r46;
	sub.s32 	%r34, %r3, %r1;
	sub.s32 	%r118, %r7, %r1;
	setp.gt.s32 	%p60, %r34, -1;
	and.pred  	%p6, %p60, %p59;
	not.pred 	%p61, %p6;
	setp.lt.s32 	%p62, %r118, 0;
	mov.f32 	%f178, 0f00000000;
	or.pred  	%p63, %p61, %p62;
	@%p63 bra 	$L__BB8_43;
	mad.lo.s32 	%r119, %r118, %r46, %r52;
	mad.lo.s32 	%r120, %r119, %r46, %r34;
	mul.wide.u32 	%rd32, %r120, 4;
	add.s64 	%rd33, %rd1, %rd32;
	ld.global.f32 	%f178, [%rd33];
$L__BB8_43:
	setp.lt.s32 	%p64, %r118, 0;
	add.s32 	%r122, %r22, %r61;
	st.shared.f32 	[%r122], %f178;
	add.s32 	%r36, %r3, 8;
	max.s32 	%r123, %r36, %r52;
	setp.lt.s32 	%p7, %r123, %r46;
	setp.ge.s32 	%p65, %r123, %r46;
	mov.f32 	%f179, 0f00000000;
	or.pred  	%p66, %p65, %p64;
	@%p66 bra 	$L__BB8_45;
	mad.lo.s32 	%r124, %r118, %r46, %r52;
	mad.lo.s32 	%r125, %r124, %r46, %r36;
	mul.wide.s32 	%rd34, %r125, 4;
	add.s64 	%rd35, %rd1, %rd34;
	ld.global.f32 	%f179, [%rd35];
$L__BB8_45:
	st.shared.f32 	[%r23+32], %f179;
	add.s32 	%r37, %r7, 8;
	setp.ge.s32 	%p67, %r37, %r46;
	mov.f32 	%f180, 0f00000000;
	or.pred  	%p69, %p61, %p67;
	@%p69 bra 	$L__BB8_47;
	mad.lo.s32 	%r127, %r46, %r37, %r52;
	mad.lo.s32 	%r128, %r127, %r46, %r34;
	mul.wide.u32 	%rd36, %r128, 4;
	add.s64 	%rd37, %rd1, %rd36;
	ld.global.f32 	%f180, [%rd37];
$L__BB8_47:
	setp.ge.s32 	%p70, %r37, %r46;
	st.shared.f32 	[%r15+3200], %f180;
	not.pred 	%p71, %p7;
	mov.f32 	%f181, 0f00000000;
	or.pred  	%p72, %p71, %p70;
	@%p72 bra 	$L__BB8_49;
	mad.lo.s32 	%r129, %r46, %r37, %r52;
	mad.lo.s32 	%r130, %r129, %r46, %r36;
	mul.wide.s32 	%rd38, %r130, 4;
	add.s64 	%rd39, %rd1, %rd38;
	ld.global.f32 	%f181, [%rd39];
$L__BB8_49:
	st.shared.f32 	[%r14+3232], %f181;
$L__BB8_50:
	setp.ge.u32 	%p73, %r6, %r1;
	not.pred 	%p74, %p3;
	or.pred  	%p75, %p73, %p74;
	@%p75 bra 	$L__BB8_68;
	sub.s32 	%r38, %r3, %r1;
	sub.s32 	%r39, %r52, %r1;
	sub.s32 	%r40, %r7, %r1;
	add.s32 	%r41, %r3, 8;
	add.s32 	%r42, %r52, 8;
	add.s32 	%r43, %r7, 8;
	setp.gt.s32 	%p76, %r38, -1;
	setp.lt.s32 	%p77, %r38, %r46;
	and.pred  	%p78, %p76, %p77;
	setp.gt.s32 	%p79, %r39, -1;
	setp.lt.s32 	%p80, %r39, %r46;
	and.pred  	%p81, %p79, %p80;
	and.pred  	%p8, %p78, %p81;
	setp.gt.s32 	%p83, %r40, -1;
	setp.lt.s32 	%p84, %r40, %r46;
	and.pred  	%p9, %p83, %p84;
	and.pred  	%p86, %p8, %p9;
	mov.f32 	%f182, 0f00000000;
	not.pred 	%p87, %p86;
	@%p87 bra 	$L__BB8_53;
	mad.lo.s32 	%r131, %r40, %r46, %r39;
	mad.lo.s32 	%r132, %r131, %r46, %r38;
	mul.wide.s32 	%rd40, %r132, 4;
	add.s64 	%rd41, %rd1, %rd40;
	ld.global.f32 	%f182, [%rd41];
$L__BB8_53:
	mad.lo.s32 	%r133, %r4, 40, %r21;
	add.s32 	%r44, %r133, %r61;
	st.shared.f32 	[%r44], %f182;
	setp.gt.s32 	%p88, %r3, -9;
	setp.lt.s32 	%p89, %r41, %r46;
	and.pred  	%p90, %p88, %p89;
	setp.gt.s32 	%p91, %r39, -1;
	setp.lt.s32 	%p92, %r39, %r46;
	and.pred  	%p93, %p91, %p92;
	and.pred  	%p10, %p90, %p93;
	and.pred  	%p94, %p10, %p9;
	mov.f32 	%f183, 0f00000000;
	not.pred 	%p95, %p94;
	@%p95 bra 	$L__BB8_55;
	mad.lo.s32 	%r135, %r40, %r46, %r39;
	mad.lo.s32 	%r136, %r135, %r46, %r41;
	mul.wide.s32 	%rd42, %r136, 4;
	add.s64 	%rd43, %rd1, %rd42;
	ld.global.f32 	%f183, [%rd43];
$L__BB8_55:
	shl.b32 	%r137, %r1, 2;
	add.s32 	%r138, %r44, %r137;
	st.shared.f32 	[%r138+32], %f183;
	setp.gt.s32 	%p96, %r38, -1;
	max.s32 	%r139, %r38, %r42;
	setp.lt.s32 	%p97, %r139, %r46;
	and.pred  	%p11, %p97, %p96;
	and.pred  	%p98, %p11, %p9;
	mov.f32 	%f184, 0f00000000;
	not.pred 	%p99, %p98;
	@%p99 bra 	$L__BB8_57;
	mad.lo.s32 	%r140, %r40, %r46, %r42;
	mad.lo.s32 	%r141, %r140, %r46, %r38;
	mul.wide.s32 	%rd44, %r141, 4;
	add.s64 	%rd45, %rd1, %rd44;
	ld.global.f32 	%f184, [%rd45];
$L__BB8_57:
	shl.b32 	%r142, %r2, 2;
	add.s32 	%r143, %r22, %r142;
	st.shared.f32 	[%r143+320], %f184;
	mov.u32 	%r144, %ctaid.x;
	shl.b32 	%r145, %r144, 3;
	add.s32 	%r146, %r145, %r2;
	setp.gt.s32 	%p100, %r146, -9;
	max.s32 	%r147, %r41, %r42;
	setp.lt.s32 	%p101, %r147, %r46;
	and.pred  	%p12, %p101, %p100;
	and.pred  	%p102, %p12, %p9;
	mov.f32 	%f185, 0f00000000;
	not.pred 	%p103, %p102;
	@%p103 bra 	$L__BB8_59;
	mad.lo.s32 	%r148, %r40, %r46, %r42;
	mad.lo.s32 	%r149, %r148, %r46, %r41;
	mul.wide.s32 	%rd46, %r149, 4;
	add.s64 	%rd47, %rd1, %rd46;
	ld.global.f32 	%f185, [%rd47];
$L__BB8_59:
	st.shared.f32 	[%r23+352], %f185;
	setp.ge.s32 	%p104, %r43, %r46;
	not.pred 	%p105, %p8;
	mov.f32 	%f186, 0f00000000;
	or.pred  	%p106, %p105, %p104;
	@%p106 bra 	$L__BB8_61;
	mad.lo.s32 	%r151, %r43, %r46, %r39;
	mad.lo.s32 	%r152, %r151, %r46, %r38;
	mul.wide.s32 	%rd48, %r152, 4;
	add.s64 	%rd49, %rd1, %rd48;
	ld.global.f32 	%f186, [%rd49];
$L__BB8_61:
	setp.ge.s32 	%p107, %r43, %r46;
	add.s32 	%r155, %r17, %r142;
	st.shared.f32 	[%r155+3200], %f186;
	not.pred 	%p108, %p10;
	mov.f32 	%f187, 0f00000000;
	or.pred  	%p109, %p108, %p107;
	@%p109 bra 	$L__BB8_63;
	mad.lo.s32 	%r156, %r43, %r46, %r39;
	mad.lo.s32 	%r157, %r156, %r46, %r41;
	mul.wide.s32 	%rd50, %r157, 4;
	add.s64 	%rd51, %rd1, %rd50;
	ld.global.f32 	%f187, [%rd51];
$L__BB8_63:
	setp.ge.s32 	%p110, %r43, %r46;
	st.shared.f32 	[%r18+3232], %f187;
	not.pred 	%p111, %p11;
	mov.f32 	%f188, 0f00000000;
	or.pred  	%p112, %p111, %p110;
	@%p112 bra 	$L__BB8_65;
	mad.lo.s32 	%r159, %r43, %r46, %r42;
	mad.lo.s32 	%r160, %r159, %r46, %r38;
	mul.wide.s32 	%rd52, %r160, 4;
	add.s64 	%rd53, %rd1, %rd52;
	ld.global.f32 	%f188, [%rd53];
$L__BB8_65:
	setp.ge.s32 	%p113, %r43, %r46;
	st.shared.f32 	[%r15+3520], %f188;
	not.pred 	%p114, %p12;
	mov.f32 	%f189, 0f00000000;
	or.pred  	%p115, %p114, %p113;
	@%p115 bra 	$L__BB8_67;
	mad.lo.s32 	%r162, %r43, %r46, %r42;
	mad.lo.s32 	%r163, %r162, %r46, %r41;
	mul.wide.s32 	%rd54, %r163, 4;
	add.s64 	%rd55, %rd1, %rd54;
	ld.global.f32 	%f189, [%rd55];
$L__BB8_67:
	st.shared.f32 	[%r14+3552], %f189;
$L__BB8_68:
	bar.sync 	0;
	@%p14 bra 	$L__BB8_70;
	ld.shared.f32 	%f82, [%r14+-444];
	ld.const.f32 	%f83, [d_filter3D];
	fma.rn.f32 	%f84, %f82, %f83, 0f00000000;
	ld.shared.f32 	%f85, [%r14+-440];
	ld.const.f32 	%f86, [d_filter3D+4];
	fma.rn.f32 	%f87, %f85, %f86, %f84;
	ld.shared.f32 	%f88, [%r14+-436];
	ld.const.f32 	%f89, [d_filter3D+8];
	fma.rn.f32 	%f90, %f88, %f89, %f87;
	ld.shared.f32 	%f91, [%r14+-404];
	ld.const.f32 	%f92, [d_filter3D+12];
	fma.rn.f32 	%f93, %f91, %f92, %f90;
	ld.shared.f32 	%f94, [%r14+-400];
	ld.const.f32 	%f95, [d_filter3D+16];
	fma.rn.f32 	%f96, %f94, %f95, %f93;
	ld.shared.f32 	%f97, [%r14+-396];
	ld.const.f32 	%f98, [d_filter3D+20];
	fma.rn.f32 	%f99, %f97, %f98, %f96;
	ld.shared.f32 	%f100, [%r14+-364];
	ld.const.f32 	%f101, [d_filter3D+24];
	fma.rn.f32 	%f102, %f100, %f101, %f99;
	ld.shared.f32 	%f103, [%r14+-360];
	ld.const.f32 	%f104, [d_filter3D+28];
	fma.rn.f32 	%f105, %f103, %f104, %f102;
	ld.shared.f32 	%f106, [%r14+-356];
	ld.const.f32 	%f107, [d_filter3D+32];
	fma.rn.f32 	%f108, %f106, %f107, %f105;
	ld.shared.f32 	%f109, [%r14+-44];
	ld.const.f32 	%f110, [d_filter3D+36];
	fma.rn.f32 	%f111, %f109, %f110, %f108;
	ld.shared.f32 	%f112, [%r14+-40];
	ld.const.f32 	%f113, [d_filter3D+40];
	fma.rn.f32 	%f114, %f112, %f113, %f111;
	ld.shared.f32 	%f115, [%r14+-36];
	ld.const.f32 	%f116, [d_filter3D+44];
	fma.rn.f32 	%f117, %f115, %f116, %f114;
	ld.shared.f32 	%f118, [%r14+-4];
	ld.const.f32 	%f119, [d_filter3D+48];
	fma.rn.f32 	%f120, %f118, %f119, %f117;
	ld.shared.f32 	%f121, [%r14];
	ld.const.f32 	%f122, [d_filter3D+52];
	fma.rn.f32 	%f123, %f121, %f122, %f120;
	ld.shared.f32 	%f124, [%r14+4];
	ld.const.f32 	%f125, [d_filter3D+56];
	fma.rn.f32 	%f126, %f124, %f125, %f123;
	ld.shared.f32 	%f127, [%r14+36];
	ld.const.f32 	%f128, [d_filter3D+60];
	fma.rn.f32 	%f129, %f127, %f128, %f126;
	ld.shared.f32 	%f130, [%r14+40];
	ld.const.f32 	%f131, [d_filter3D+64];
	fma.rn.f32 	%f132, %f130, %f131, %f129;
	ld.shared.f32 	%f133, [%r14+44];
	ld.const.f32 	%f134, [d_filter3D+68];
	fma.rn.f32 	%f135, %f133, %f134, %f132;
	ld.shared.f32 	%f136, [%r14+356];
	ld.const.f32 	%f137, [d_filter3D+72];
	fma.rn.f32 	%f138, %f136, %f137, %f135;
	ld.shared.f32 	%f139, [%r14+360];
	ld.const.f32 	%f140, [d_filter3D+76];
	fma.rn.f32 	%f141, %f139, %f140, %f138;
	ld.shared.f32 	%f142, [%r14+364];
	ld.const.f32 	%f143, [d_filter3D+80];
	fma.rn.f32 	%f144, %f142, %f143, %f141;
	ld.shared.f32 	%f145, [%r14+396];
	ld.const.f32 	%f146, [d_filter3D+84];
	fma.rn.f32 	%f147, %f145, %f146, %f144;
	ld.shared.f32 	%f148, [%r14+400];
	ld.const.f32 	%f149, [d_filter3D+88];
	fma.rn.f32 	%f150, %f148, %f149, %f147;
	ld.shared.f32 	%f151, [%r14+404];
	ld.const.f32 	%f152, [d_filter3D+92];
	fma.rn.f32 	%f153, %f151, %f152, %f150;
	ld.shared.f32 	%f154, [%r14+436];
	ld.const.f32 	%f155, [d_filter3D+96];
	fma.rn.f32 	%f156, %f154, %f155, %f153;
	ld.shared.f32 	%f157, [%r14+440];
	ld.const.f32 	%f158, [d_filter3D+100];
	fma.rn.f32 	%f159, %f157, %f158, %f156;
	ld.shared.f32 	%f160, [%r14+444];
	ld.const.f32 	%f161, [d_filter3D+104];
	fma.rn.f32 	%f162, %f160, %f161, %f159;
	cvta.to.global.u64 	%rd56, %rd3;
	mul.wide.s32 	%rd57, %r12, 4;
	add.s64 	%rd58, %rd56, %rd57;
	st.global.f32 	[%rd58], %f162;
$L__BB8_70:
	ret;

}
	// .globl	_Z22kernel3D_opt_templatedILi16EEvPKfPfii
.visible .entry _Z22kernel3D_opt_templatedILi16EEvPKfPfii(
	.param .u64 .ptr .align 1 _Z22kernel3D_opt_templatedILi16EEvPKfPfii_param_0,
	.param .u64 .ptr .align 1 _Z22kernel3D_opt_templatedILi16EEvPKfPfii_param_1,
	.param .u32 _Z22kernel3D_opt_templatedILi16EEvPKfPfii_param_2,
	.param .u32 _Z22kernel3D_opt_templatedILi16EEvPKfPfii_param_3
)
{
	.reg .pred 	%p<117>;
	.reg .b32 	%r<164>;
	.reg .b32 	%f<190>;
	.reg .b64 	%rd<59>;
	// demoted variable
	.shared .align 4 .b8 _ZZ22kernel3D_opt_templatedILi16EEvPKfPfiiE4tile[23328];
	ld.param.u64 	%rd4, [_Z22kernel3D_opt_templatedILi16EEvPKfPfii_param_0];
	ld.param.u64 	%rd3, [_Z22kernel3D_opt_templatedILi16EEvPKfPfii_param_1];
	ld.param.u32 	%r46, [_Z22kernel3D_opt_templatedILi16EEvPKfPfii_param_2];
	ld.param.u32 	%r47, [_Z22kernel3D_opt_templatedILi16EEvPKfPfii_param_3];
	cvta.to.global.u64 	%rd1, %rd4;
	shr.s32 	%r1, %r47, 1;
	mov.u32 	%r48, %ctaid.x;
	shl.b32 	%r49, %r48, 4;
	mov.u32 	%r2, %tid.x;
	add.s32 	%r3, %r49, %r2;
	mov.u32 	%r50, %ctaid.y;
	shl.b32 	%r51, %r50, 4;
	mov.u32 	%r4, %tid.y;
	add.s32 	%r52, %r51, %r4;
	mov.u32 	%r53, %ctaid.z;
	shl.b32 	%r54, %r53, 4;
	mov.u32 	%r6, %tid.z;
	add.s32 	%r7, %r54, %r6;
	add.s32 	%r8, %r1, %r2;
	add.s32 	%r9, %r1, %r4;
	max.s32 	%r55, %r3, %r52;
	setp.lt.s32 	%p1, %r55, %r46;
	setp.lt.s32 	%p13, %r7, %r46;
	and.pred  	%p2, %p13, %p1;
	mul.lo.s32 	%r10, %r46, %r7;
	add.s32 	%r56, %r10, %r52;
	mul.lo.s32 	%r11, %r56, %r46;
	add.s32 	%r12, %r11, %r3;
	mul.wide.s32 	%rd5, %r12, 4;
	add.s64 	%rd2, %rd1, %rd5;
	mov.f32 	%f163, 0f00000000;
	not.pred 	%p14, %p2;
	@%p14 bra 	$L__BB9_2;
	ld.global.f32 	%f163, [%rd2];
$L__BB9_2:
	add.s32 	%r57, %r1, %r6;
	mov.u32 	%r58, _ZZ22kernel3D_opt_templatedILi16EEvPKfPfiiE4tile;
	mad.lo.s32 	%r13, %r57, 1296, %r58;
	mad.lo.s32 	%r59, %r9, 72, %r13;
	shl.b32 	%r60, %r8, 2;
	add.s32 	%r14, %r59, %r60;
	st.shared.f32 	[%r14], %f163;
	setp.ge.u32 	%p15, %r2, %r1;
	shl.b32 	%r61, %r2, 2;
	add.s32 	%r15, %r59, %r61;
	@%p15 bra 	$L__BB9_8;
	sub.s32 	%r16, %r3, %r1;
	setp.lt.s32 	%p16, %r16, 0;
	max.s32 	%r62, %r52, %r7;
	setp.ge.s32 	%p17, %r62, %r46;
	mov.f32 	%f164, 0f00000000;
	or.pred  	%p18, %p17, %p16;
	@%p18 bra 	$L__BB9_5;
	add.s32 	%r63, %r11, %r16;
	mul.wide.u32 	%rd6, %r63, 4;
	add.s64 	%rd7, %rd1, %rd6;
	ld.global.f32 	%f164, [%rd7];
$L__BB9_5:
	st.shared.f32 	[%r15], %f164;
	add.s32 	%r64, %r3, 16;
	max.s32 	%r65, %r64, %r52;
	mov.f32 	%f165, 0f00000000;
	max.s32 	%r66, %r7, %r65;
	setp.ge.s32 	%p19, %r66, %r46;
	@%p19 bra 	$L__BB9_7;
	ld.global.f32 	%f165, [%rd2+64];
$L__BB9_7:
	st.shared.f32 	[%r14+64], %f165;
$L__BB9_8:
	setp.ge.u32 	%p20, %r4, %r1;
	mad.lo.s32 	%r17, %r4, 72, %r13;
	add.s32 	%r18, %r17, %r60;
	@%p20 bra 	$L__BB9_14;
	sub.s32 	%r19, %r52, %r1;
	setp.lt.s32 	%p21, %r19, 0;
	max.s32 	%r69, %r3, %r7;
	setp.ge.s32 	%p22, %r69, %r46;
	mov.f32 	%f166, 0f00000000;
	or.pred  	%p23, %p22, %p21;
	@%p23 bra 	$L__BB9_11;
	add.s32 	%r70, %r19, %r10;
	mad.lo.s32 	%r71, %r70, %r46, %r3;
	mul.wide.s32 	%rd8, %r71, 4;
	add.s64 	%rd9, %rd1, %rd8;
	ld.global.f32 	%f166, [%rd9];
$L__BB9_11:
	st.shared.f32 	[%r18], %f166;
	add.s32 	%r20, %r52, 16;
	max.s32 	%r72, %r3, %r20;
	mov.f32 	%f167, 0f00000000;
	max.s32 	%r73, %r7, %r72;
	setp.ge.s32 	%p24, %r73, %r46;
	@%p24 bra 	$L__BB9_13;
	add.s32 	%r74, %r10, %r20;
	mad.lo.s32 	%r75, %r74, %r46, %r3;
	mul.wide.s32 	%rd10, %r75, 4;
	add.s64 	%rd11, %rd1, %rd10;
	ld.global.f32 	%f167, [%rd11];
$L__BB9_13:
	st.shared.f32 	[%r14+1152], %f167;
$L__BB9_14:
	setp.ge.u32 	%p25, %r6, %r1;
	mad.lo.s32 	%r21, %r6, 1296, %r58;
	mad.lo.s32 	%r22, %r9, 72, %r21;
	add.s32 	%r23, %r22, %r60;
	@%p25 bra 	$L__BB9_20;
	sub.s32 	%r78, %r7, %r1;
	setp.lt.s32 	%p26, %r78, 0;
	not.pred 	%p27, %p1;
	mov.f32 	%f168, 0f00000000;
	or.pred  	%p28, %p27, %p26;
	@%p28 bra 	$L__BB9_17;
	mad.lo.s32 	%r79, %r78, %r46, %r52;
	mad.lo.s32 	%r80, %r79, %r46, %r3;
	mul.wide.s32 	%rd12, %r80, 4;
	add.s64 	%rd13, %rd1, %rd12;
	ld.global.f32 	%f168, [%rd13];
$L__BB9_17:
	st.shared.f32 	[%r23], %f168;
	add.s32 	%r25, %r7, 16;
	setp.ge.s32 	%p29, %r25, %r46;
	mov.f32 	%f169, 0f00000000;
	or.pred  	%p31, %p27, %p29;
	@%p31 bra 	$L__BB9_19;
	mad.lo.s32 	%r82, %r46, %r25, %r52;
	mad.lo.s32 	%r83, %r82, %r46, %r3;
	mul.wide.s32 	%rd14, %r83, 4;
	add.s64 	%rd15, %rd1, %rd14;
	ld.global.f32 	%f169, [%rd15];
$L__BB9_19:
	st.shared.f32 	[%r14+20736], %f169;
$L__BB9_20:
	max.u32 	%r84, %r2, %r4;
	setp.lt.u32 	%p3, %r84, %r1;
	setp.ge.u32 	%p32, %r84, %r1;
	@%p32 bra 	$L__BB9_30;
	setp.ge.s32 	%p33, %r7, %r46;
	sub.s32 	%r26, %r3, %r1;
	sub.s32 	%r27, %r52, %r1;
	or.b32  	%r86, %r26, %r27;
	setp.lt.s32 	%p34, %r86, 0;
	mov.f32 	%f170, 0f00000000;
	or.pred  	%p35, %p33, %p34;
	@%p35 bra 	$L__BB9_23;
	add.s32 	%r87, %r27, %r10;
	mad.lo.s32 	%r88, %r87, %r46, %r26;
	mul.wide.u32 	%rd16, %r88, 4;
	add.s64 	%rd17, %rd1, %rd16;
	ld.global.f32 	%f170, [%rd17];
$L__BB9_23:
	setp.lt.s32 	%p36, %r27, 0;
	add.s32 	%r90, %r17, %r61;
	st.shared.f32 	[%r90], %f170;
	add.s32 	%r28, %r3, 16;
	max.s32 	%r91, %r28, %r7;
	setp.ge.s32 	%p37, %r91, %r46;
	mov.f32 	%f171, 0f00000000;
	or.pred  	%p38, %p37, %p36;
	@%p38 bra 	$L__BB9_25;
	add.s32 	%r92, %r27, %r10;
	mad.lo.s32 	%r93, %r92, %r46, %r28;
	mul.wide.s32 	%rd18, %r93, 4;
	add.s64 	%rd19, %rd1, %rd18;
	ld.global.f32 	%f171, [%rd19];
$L__BB9_25:
	setp.lt.s32 	%p39, %r26, 0;
	st.shared.f32 	[%r18+64], %f171;
	add.s32 	%r29, %r52, 16;
	max.s32 	%r94, %r29, %r7;
	setp.ge.s32 	%p40, %r94, %r46;
	mov.f32 	%f172, 0f00000000;
	or.pred  	%p41, %p40, %p39;
	@%p41 bra 	$L__BB9_27;
	add.s32 	%r95, %r10, %r29;
	mad.lo.s32 	%r96, %r95, %r46, %r26;
	mul.wide.u32 	%rd20, %r96, 4;
	add.s64 	%rd21, %rd1, %rd20;
	ld.global.f32 	%f172, [%rd21];
$L__BB9_27:
	st.shared.f32 	[%r15+1152], %f172;
	max.s32 	%r97, %r28, %r29;
	mov.f32 	%f173, 0f00000000;
	max.s32 	%r98, %r7, %r97;
	setp.ge.s32 	%p42, %r98, %r46;
	@%p42 bra 	$L__BB9_29;
	add.s32 	%r99, %r10, %r29;
	mad.lo.s32 	%r100, %r99, %r46, %r28;
	mul.wide.s32 	%rd22, %r100, 4;
	add.s64 	%rd23, %rd1, %rd22;
	ld.global.f32 	%f173, [%rd23];
$L__BB9_29:
	st.shared.f32 	[%r14+1216], %f173;
$L__BB9_30:
	max.u32 	%r101, %r4, %r6;
	setp.ge.u32 	%p43, %r101, %r1;
	@%p43 bra 	$L__BB9_40;
	setp.lt.s32 	%p44, %r3, %r46;
	sub.s32 	%r30, %r52, %r1;
	sub.s32 	%r31, %r7, %r1;
	setp.gt.s32 	%p45, %r30, -1;
	and.pred  	%p4, %p44, %p45;
	not.pred 	%p46, %p4;
	setp.lt.s32 	%p47, %r31, 0;
	mov.f32 	%f174, 0f00000000;
	or.pred  	%p48, %p46, %p47;
	@%p48 bra 	$L__BB9_33;
	mad.lo.s32 	%r104, %r31, %r46, %r30;
	mad.lo.s32 	%r105, %r104, %r46, %r3;
	mul.wide.s32 	%rd24, %r105, 4;
	add.s64 	%rd25, %rd1, %rd24;
	ld.global.f32 	%f174, [%rd25];
$L__BB9_33:
	setp.lt.s32 	%p49, %r31, 0;
	mad.lo.s32 	%r106, %r4, 72, %r21;
	add.s32 	%r108, %r106, %r60;
	st.shared.f32 	[%r108], %f174;
	add.s32 	%r32, %r52, 16;
	max.s32 	%r109, %r3, %r32;
	setp.lt.s32 	%p5, %r109, %r46;
	setp.ge.s32 	%p50, %r109, %r46;
	mov.f32 	%f175, 0f00000000;
	or.pred  	%p51, %p50, %p49;
	@%p51 bra 	$L__BB9_35;
	mad.lo.s32 	%r110, %r31, %r46, %r32;
	mad.lo.s32 	%r111, %r110, %r46, %r3;
	mul.wide.s32 	%rd26, %r111, 4;
	add.s64 	%rd27, %rd1, %rd26;
	ld.global.f32 	%f175, [%rd27];
$L__BB9_35:
	st.shared.f32 	[%r23+1152], %f175;
	add.s32 	%r33, %r7, 16;
	setp.ge.s32 	%p52, %r33, %r46;
	mov.f32 	%f176, 0f00000000;
	or.pred  	%p54, %p46, %p52;
	@%p54 bra 	$L__BB9_37;
	mad.lo.s32 	%r113, %r46, %r33, %r30;
	mad.lo.s32 	%r114, %r113, %r46, %r3;
	mul.wide.s32 	%rd28, %r114, 4;
	add.s64 	%rd29, %rd1, %rd28;
	ld.global.f32 	%f176, [%rd29];
$L__BB9_37:
	setp.ge.s32 	%p55, %r33, %r46;
	st.shared.f32 	[%r18+20736], %f176;
	not.pred 	%p56, %p5;
	mov.f32 	%f177, 0f00000000;
	or.pred  	%p57, %p56, %p55;
	@%p57 bra 	$L__BB9_39;
	mad.lo.s32 	%r115, %r46, %r33, %r32;
	mad.lo.s32 	%r116, %r115, %r46, %r3;
	mul.wide.s32 	%rd30, %r116, 4;
	add.s64 	%rd31, %rd1, %rd30;
	ld.global.f32 	%f177, [%rd31];
$L__BB9_39:
	st.shared.f32 	[%r14+21888], %f177;
$L__BB9_40:
	max.u32 	%r117, %r2, %r6;
	setp.ge.u32 	%p58, %r117, %r1;
	@%p58 bra 	$L__BB9_50;
	setp.lt.s32 	%p59, %r52, %r46;
	sub.s32 	%r34, %r3, %r1;
	sub.s32 	%r118, %r7, %r1;
	setp.gt.s32 	%p60, %r34, -1;
	and.pred  	%p6, %p60, %p59;
	not.pred 	%p61, %p6;
	setp.lt.s32 	%p62, %r118, 0;
	mov.f32 	%f178, 0f00000000;
	or.pred  	%p63, %p61, %p62;
	@%p63 bra 	$L__BB9_43;
	mad.lo.s32 	%r119, %r118, %r46, %r52;
	mad.lo.s32 	%r120, %r119, %r46, %r34;
	mul.wide.u32 	%rd32, %r120, 4;
	add.s64 	%rd33, %rd1, %rd32;
	ld.global.f32 	%f178, [%rd33];
$L__BB9_43:
	setp.lt.s32 	%p64, %r118, 0;
	add.s32 	%r122, %r22, %r61;
	st.shared.f32 	[%r122], %f178;
	add.s32 	%r36, %r3, 16;
	max.s32 	%r123, %r36, %r52;
	setp.lt.s32 	%p7, %r123, %r46;
	setp.ge.s32 	%p65, %r123, %r46;
	mov.f32 	%f179, 0f00000000;
	or.pred  	%p66, %p65, %p64;
	@%p66 bra 	$L__BB9_45;
	mad.lo.s32 	%r124, %r118, %r46, %r52;
	mad.lo.s32 	%r125, %r124, %r46, %r36;
	mul.wide.s32 	%rd34, %r125, 4;
	add.s64 	%rd35, %rd1, %rd34;
	ld.global.f32 	%f179, [%rd35];
$L__BB9_45:
	st.shared.f32 	[%r23+64], %f179;
	add.s32 	%r37, %r7, 16;
	setp.ge.s32 	%p67, %r37, %r46;
	mov.f32 	%f180, 0f00000000;
	or.pred  	%p69, %p61, %p67;
	@%p69 bra 	$L__BB9_47;
	mad.lo.s32 	%r127, %r46, %r37, %r52;
	mad.lo.s32 	%r128, %r127, %r46, %r34;
	mul.wide.u32 	%rd36, %r128, 4;
	add.s64 	%rd37, %rd1, %rd36;
	ld.global.f32 	%f180, [%rd37];
$L__BB9_47:
	setp.ge.s32 	%p70, %r37, %r46;
	st.shared.f32 	[%r15+20736], %f180;
	not.pred 	%p71, %p7;
	mov.f32 	%f181, 0f00000000;
	or.pred  	%p72, %p71, %p70;
	@%p72 bra 	$L__BB9_49;
	mad.lo.s32 	%r129, %r46, %r37, %r52;
	mad.lo.s32 	%r130, %r129, %r46, %r36;
	mul.wide.s32 	%rd38, %r130, 4;
	add.s64 	%rd39, %rd1, %rd38;
	ld.global.f32 	%f181, [%rd39];
$L__BB9_49:
	st.shared.f32 	[%r14+20800], %f181;
$L__BB9_50:
	setp.ge.u32 	%p73, %r6, %r1;
	not.pred 	%p74, %p3;
	or.pred  	%p75, %p73, %p74;
	@%p75 bra 	$L__BB9_68;
	sub.s32 	%r38, %r3, %r1;
	sub.s32 	%r39, %r52, %r1;
	sub.s32 	%r40, %r7, %r1;
	add.s32 	%r41, %r3, 16;
	add.s32 	%r42, %r52, 16;
	add.s32 	%r43, %r7, 16;
	setp.gt.s32 	%p76, %r38, -1;
	setp.lt.s32 	%p77, %r38, %r46;
	and.pred  	%p78, %p76, %p77;
	setp.gt.s32 	%p79, %r39, -1;
	setp.lt.s32 	%p80, %r39, %r46;
	and.pred  	%p81, %p79, %p80;
	and.pred  	%p8, %p78, %p81;
	setp.gt.s32 	%p83, %r40, -1;
	setp.lt.s32 	%p84, %r40, %r46;
	and.pred  	%p9, %p83, %p84;
	and.pred  	%p86, %p8, %p9;
	mov.f32 	%f182, 0f00000000;
	not.pred 	%p87, %p86;
	@%p87 bra 	$L__BB9_53;
	mad.lo.s32 	%r131, %r40, %r46, %r39;
	mad.lo.s32 	%r132, %r131, %r46, %r38;
	mul.wide.s32 	%rd40, %r132, 4;
	add.s64 	%rd41, %rd1, %rd40;
	ld.global.f32 	%f182, [%rd41];
$L__BB9_53:
	mad.lo.s32 	%r133, %r4, 72, %r21;
	add.s32 	%r44, %r133, %r61;
	st.shared.f32 	[%r44], %f182;
	setp.gt.s32 	%p88, %r3, -17;
	setp.lt.s32 	%p89, %r41, %r46;
	and.pred  	%p90, %p88, %p89;
	setp.gt.s32 	%p91, %r39, -1;
	setp.lt.s32 	%p92, %r39, %r46;
	and.pred  	%p93, %p91, %p92;
	and.pred  	%p10, %p90, %p93;
	and.pred  	%p94, %p10, %p9;
	mov.f32 	%f183, 0f00000000;
	not.pred 	%p95, %p94;
	@%p95 bra 	$L__BB9_55;
	mad.lo.s32 	%r135, %r40, %r46, %r39;
	mad.lo.s32 	%r136, %r135, %r46, %r41;
	mul.wide.s32 	%rd42, %r136, 4;
	add.s64 	%rd43, %rd1, %rd42;
	ld.global.f32 	%f183, [%rd43];
$L__BB9_55:
	shl.b32 	%r137, %r1, 2;
	add.s32 	%r138, %r44, %r137;
	st.shared.f32 	[%r138+64], %f183;
	setp.gt.s32 	%p96, %r38, -1;
	max.s32 	%r139, %r38, %r42;
	setp.lt.s32 	%p97, %r139, %r46;
	and.pred  	%p11, %p97, %p96;
	and.pred  	%p98, %p11, %p9;
	mov.f32 	%f184, 0f00000000;
	not.pred 	%p99, %p98;
	@%p99 bra 	$L__BB9_57;
	mad.lo.s32 	%r140, %r40, %r46, %r42;
	mad.lo.s32 	%r141, %r140, %r46, %r38;
	mul.wide.s32 	%rd44, %r141, 4;
	add.s64 	%rd45, %rd1, %rd44;
	ld.global.f32 	%f184, [%rd45];
$L__BB9_57:
	shl.b32 	%r142, %r2, 2;
	add.s32 	%r143, %r22, %r142;
	st.shared.f32 	[%r143+1152], %f184;
	mov.u32 	%r144, %ctaid.x;
	shl.b32 	%r145, %r144, 4;
	add.s32 	%r146, %r145, %r2;
	setp.gt.s32 	%p100, %r146, -17;
	max.s32 	%r147, %r41, %r42;
	setp.lt.s32 	%p101, %r147, %r46;
	and.pred  	%p12, %p101, %p100;
	and.pred  	%p102, %p12, %p9;
	mov.f32 	%f185, 0f00000000;
	not.pred 	%p103, %p102;
	@%p103 bra 	$L__BB9_59;
	mad.lo.s32 	%r148, %r40, %r46, %r42;
	mad.lo.s32 	%r149, %r148, %r46, %r41;
	mul.wide.s32 	%rd46, %r149, 4;
	add.s64 	%rd47, %rd1, %rd46;
	ld.global.f32 	%f185, [%rd47];
$L__BB9_59:
	st.shared.f32 	[%r23+1216], %f185;
	setp.ge.s32 	%p104, %r43, %r46;
	not.pred 	%p105, %p8;
	mov.f32 	%f186, 0f00000000;
	or.pred  	%p106, %p105, %p104;
	@%p106 bra 	$L__BB9_61;
	mad.lo.s32 	%r151, %r43, %r46, %r39;
	mad.lo.s32 	%r152, %r151, %r46, %r38;
	mul.wide.s32 	%rd48, %r152, 4;
	add.s64 	%rd49, %rd1, %rd48;
	ld.global.f32 	%f186, [%rd49];
$L__BB9_61:
	setp.ge.s32 	%p107, %r43, %r46;
	add.s32 	%r155, %r17, %r142;
	st.shared.f32 	[%r155+20736], %f186;
	not.pred 	%p108, %p10;
	mov.f32 	%f187, 0f00000000;
	or.pred  	%p109, %p108, %p107;
	@%p109 bra 	$L__BB9_63;
	mad.lo.s32 	%r156, %r43, %r46, %r39;
	mad.lo.s32 	%r157, %r156, %r46, %r41;
	mul.wide.s32 	%rd50, %r157, 4;
	add.s64 	%rd51, %rd1, %rd50;
	ld.global.f32 	%f187, [%rd51];
$L__BB9_63:
	setp.ge.s32 	%p110, %r43, %r46;
	st.shared.f32 	[%r18+20800], %f187;
	not.pred 	%p111, %p11;
	mov.f32 	%f188, 0f00000000;
	or.pred  	%p112, %p111, %p110;
	@%p112 bra 	$L__BB9_65;
	mad.lo.s32 	%r159, %r43, %r46, %r42;
	mad.lo.s32 	%r160, %r159, %r46, %r38;
	mul.wide.s32 	%rd52, %r160, 4;
	add.s64 	%rd53, %rd1, %rd52;
	ld.global.f32 	%f188, [%rd53];
$L__BB9_65:
	setp.ge.s32 	%p113, %r43, %r46;
	st.shared.f32 	[%r15+21888], %f188;
	not.pred 	%p114, %p12;
	mov.f32 	%f189, 0f00000000;
	or.pred  	%p115, %p114, %p113;
	@%p115 bra 	$L__BB9_67;
	mad.lo.s32 	%r162, %r43, %r46, %r42;
	mad.lo.s32 	%r163, %r162, %r46, %r41;
	mul.wide.s32 	%rd54, %r163, 4;
	add.s64 	%rd55, %rd1, %rd54;
	ld.global.f32 	%f189, [%rd55];
$L__BB9_67:
	st.shared.f32 	[%r14+21952], %f189;
$L__BB9_68:
	bar.sync 	0;
	@%p14 bra 	$L__BB9_70;
	ld.shared.f32 	%f82, [%r14+-1372];
	ld.const.f32 	%f83, [d_filter3D];
	fma.rn.f32 	%f84, %f82, %f83, 0f00000000;
	ld.shared.f32 	%f85, [%r14+-1368];
	ld.const.f32 	%f86, [d_filter3D+4];
	fma.rn.f32 	%f87, %f85, %f86, %f84;
	ld.shared.f32 	%f88, [%r14+-1364];
	ld.const.f32 	%f89, [d_filter3D+8];
	fma.rn.f32 	%f90, %f88, %f89, %f87;
	ld.shared.f32 	%f91, [%r14+-1300];
	ld.const.f32 	%f92, [d_filter3D+12];
	fma.rn.f32 	%f93, %f91, %f92, %f90;
	ld.shared.f32 	%f94, [%r14+-1296];
	ld.const.f32 	%f95, [d_filter3D+16];
	fma.rn.f32 	%f96, %f94, %f95, %f93;
	ld.shared.f32 	%f97, [%r14+-1292];
	ld.const.f32 	%f98, [d_filter3D+20];
	fma.rn.f32 	%f99, %f97, %f98, %f96;
	ld.shared.f32 	%f100, [%r14+-1228];
	ld.const.f32 	%f101, [d_filter3D+24];
	fma.rn.f32 	%f102, %f100, %f101, %f99;
	ld.shared.f32 	%f103, [%r14+-1224];
	ld.const.f32 	%f104, [d_filter3D+28];
	fma.rn.f32 	%f105, %f103, %f104, %f102;
	ld.shared.f32 	%f106, [%r14+-1220];
	ld.const.f32 	%f107, [d_filter3D+32];
	fma.rn.f32 	%f108, %f106, %f107, %f105;
	ld.shared.f32 	%f109, [%r14+-76];
	ld.const.f32 	%f110, [d_filter3D+36];
	fma.rn.f32 	%f111, %f109, %f110, %f108;
	ld.shared.f32 	%f112, [%r14+-72];
	ld.const.f32 	%f113, [d_filter3D+40];
	fma.rn.f32 	%f114, %f112, %f113, %f111;
	ld.shared.f32 	%f115, [%r14+-68];
	ld.const.f32 	%f116, [d_filter3D+44];
	fma.rn.f32 	%f117, %f115, %f116, %f114;
	ld.shared.f32 	%f118, [%r14+-4];
	ld.const.f32 	%f119, [d_filter3D+48];
	fma.rn.f32 	%f120, %f118, %f119, %f117;
	ld.shared.f32 	%f121, [%r14];
	ld.const.f32 	%f122, [d_filter3D+52];
	fma.rn.f32 	%f123, %f121, %f122, %f120;
	ld.shared.f32 	%f124, [%r14+4];
	ld.const.f32 	%f125, [d_filter3D+56];
	fma.rn.f32 	%f126, %f124, %f125, %f123;
	ld.shared.f32 	%f127, [%r14+68];
	ld.const.f32 	%f128, [d_filter3D+60];
	fma.rn.f32 	%f129, %f127, %f128, %f126;
	ld.shared.f32 	%f130, [%r14+72];
	ld.const.f32 	%f131, [d_filter3D+64];
	fma.rn.f32 	%f132, %f130, %f131, %f129;
	ld.shared.f32 	%f133, [%r14+76];
	ld.const.f32 	%f134, [d_filter3D+68];
	fma.rn.f32 	%f135, %f133, %f134, %f132;
	ld.shared.f32 	%f136, [%r14+1220];
	ld.const.f32 	%f137, [d_filter3D+72];
	fma.rn.f32 	%f138, %f136, %f137, %f135;
	ld.shared.f32 	%f139, [%r14+1224];
	ld.const.f32 	%f140, [d_filter3D+76];
	fma.rn.f32 	%f141, %f139, %f140, %f138;
	ld.shared.f32 	%f142, [%r14+1228];
	ld.const.f32 	%f143, [d_filter3D+80];
	fma.rn.f32 	%f144, %f142, %f143, %f141;
	ld.shared.f32 	%f145, [%r14+1292];
	ld.const.f32 	%f146, [d_filter3D+84];
	fma.rn.f32 	%f147, %f145, %f146, %f144;
	ld.shared.f32 	%f148, [%r14+1296];
	ld.const.f32 	%f149, [d_filter3D+88];
	fma.rn.f32 	%f150, %f148, %f149, %f147;
	ld.shared.f32 	%f151, [%r14+1300];
	ld.const.f32 	%f152, [d_filter3D+92];
	fma.rn.f32 	%f153, %f151, %f152, %f150;
	ld.shared.f32 	%f154, [%r14+1364];
	ld.const.f32 	%f155, [d_filter3D+96];
	fma.rn.f32 	%f156, %f154, %f155, %f153;
	ld.shared.f32 	%f157, [%r14+1368];
	ld.const.f32 	%f158, [d_filter3D+100];
	fma.rn.f32 	%f159, %f157, %f158, %f156;
	ld.shared.f32 	%f160, [%r14+1372];
	ld.const.f32 	%f161, [d_filter3D+104];
	fma.rn.f32 	%f162, %f160, %f161, %f159;
	cvta.to.global.u64 	%rd56, %rd3;
	mul.wide.s32 	%rd57, %r12, 4;
	add.s64 	%rd58, %rd56, %rd57;
	st.global.f32 	[%rd58], %f162;
$L__BB9_70:
	ret;

}


// ===== COMPILED SASS (sm_100) =====

	.target	sm_100

	.elftype	@"ET_EXEC"


//--------------------- .note.nv.tkinfo           --------------------------
	.section	.note.nv.tkinfo,"",@"SHT_NOTE"
	.sectionflags	@"SHF_NOTE_NV_TKINFO"
	.tkinfo
        /*0018*/ 	.word	0x00000002
        /*0030*/ 	.string	""
        /*0030*/ 	.string	"ptxas"
        /*0030*/ 	.string	"Cuda compilation tools, release 13.0, V13.0.88"
        /*0030*/ 	.string	"Build cuda_13.0.r13.0/compiler.36424714_0"
        /*0030*/ 	.string	"-arch sm_100 -m 64 "



//--------------------- .note.nv.cuinfo           --------------------------
	.section	.note.nv.cuinfo,"",@"SHT_NOTE"
	.sectionflags	@"SHF_NOTE_NV_CUINFO"
        /*0018*/ 	.short	0x0002
        /*001a*/ 	.short	0x0064
        /*001c*/ 	.short	0x0082
	.zero		2


//--------------------- .nv.info                  --------------------------
	.section	.nv.info,"",@"SHT_CUDA_INFO"
	.align	4


	//----- nvinfo : EIATTR_REGCOUNT
	.align		4
        /*0000*/ 	.byte	0x04, 0x2f
        /*0002*/ 	.short	(.L_3 - .L_2)
	.align		4
.L_2:
        /*0004*/ 	.word	index@(_Z14kernel2D_basicPKfS0_Pfii)
        /*0008*/ 	.word	0x00000020


	//----- nvinfo : EIATTR_FRAME_SIZE
	.align		4
.L_3:
        /*000c*/ 	.byte	0x04, 0x11
        /*000e*/ 	.short	(.L_5 - .L_4)
	.align		4
.L_4:
        /*0010*/ 	.word	index@(_Z14kernel2D_basicPKfS0_Pfii)
        /*0014*/ 	.word	0x00000000


	//----- nvinfo : EIATTR_REGCOUNT
	.align		4
.L_5:
        /*0018*/ 	.byte	0x04, 0x2f
        /*001a*/ 	.short	(.L_7 - .L_6)
	.align		4
.L_6:
        /*001c*/ 	.word	index@(_Z14kernel3D_basicPKfS0_Pfii)
        /*0020*/ 	.word	0x0000001d


	//----- nvinfo : EIATTR_FRAME_SIZE
	.align		4
.L_7:
        /*0024*/ 	.byte	0x04, 0x11
        /*0026*/ 	.short	(.L_9 - .L_8)
	.align		4
.L_8:
        /*0028*/ 	.word	index@(_Z14kernel3D_basicPKfS0_Pfii)
        /*002c*/ 	.word	0x00000000


	//----- nvinfo : EIATTR_REGCOUNT
	.align		4
.L_9:
        /*0030*/ 	.byte	0x04, 0x2f
        /*0032*/ 	.short	(.L_11 - .L_10)
	.align		4
.L_10:
        /*0034*/ 	.word	index@(_Z22kernel2D_opt_templatedILi2EEvPKfPfii)
        /*0038*/ 	.word	0x0000001d


	//----- nvinfo : EIATTR_FRAME_SIZE
	.align		4
.L_11:
        /*003c*/ 	.byte	0x04, 0x11
        /*003e*/ 	.short	(.L_13 - .L_12)
	.align		4
.L_12:
        /*0040*/ 	.word	index@(_Z22kernel2D_opt_templatedILi2EEvPKfPfii)
        /*0044*/ 	.word	0x00000000


	//----- nvinfo : EIATTR_REGCOUNT
	.align		4
.L_13:
        /*0048*/ 	.byte	0x04, 0x2f
        /*004a*/ 	.short	(.L_15 - .L_14)
	.align		4
.L_14:
        /*004c*/ 	.word	index@(_Z22kernel2D_opt_templatedILi4EEvPKfPfii)
        /*0050*/ 	.word	0x0000001f


	//----- nvinfo : EIATTR_FRAME_SIZE
	.align		4
.L_15:
        /*0054*/ 	.byte	0x04, 0x11
        /*0056*/ 	.short	(.L_17 - .L_16)
	.align		4
.L_16:
        /*0058*/ 	.word	index@(_Z22kernel2D_opt_templatedILi4EEvPKfPfii)
        /*005c*/ 	.word	0x00000000


	//----- nvinfo : EIATTR_REGCOUNT
	.align		4
.L_17:
        /*0060*/ 	.byte	0x04, 0x2f
        /*0062*/ 	.short	(.L_19 - .L_18)
	.align		4
.L_18:
        /*0064*/ 	.word	index@(_Z22kernel2D_opt_templatedILi8EEvPKfPfii)
        /*0068*/ 	.word	0x0000001f


	//----- nvinfo : EIATTR_FRAME_SIZE
	.align		4
.L_19:
        /*006c*/ 	.byte	0x04, 0x11
        /*006e*/ 	.short	(.L_21 - .L_20)
	.align		4
.L_20:
        /*0070*/ 	.word	index@(_Z22kernel2D_opt_templatedILi8EEvPKfPfii)
        /*0074*/ 	.word	0x00000000


	//----- nvinfo : EIATTR_REGCOUNT
	.align		4
.L_21:
        /*0078*/ 	.byte	0x04, 0x2f
        /*007a*/ 	.short	(.L_23 - .L_22)
	.align		4
.L_22:
        /*007c*/ 	.word	index@(_Z22kernel2D_opt_templatedILi16EEvPKfPfii)
        /*0080*/ 	.word	0x0000001f


	//----- nvinfo : EIATTR_FRAME_SIZE
	.align		4
.L_23:
        /*0084*/ 	.byte	0x04, 0x11
        /*0086*/ 	.short	(.L_25 - .L_24)
	.align		4
.L_24:
        /*0088*/ 	.word	index@(_Z22kernel2D_opt_templatedILi16EEvPKfPfii)
        /*008c*/ 	.word	0x00000000


	//----- nvinfo : EIATTR_REGCOUNT
	.align		4
.L_25:
        /*0090*/ 	.byte	0x04, 0x2f
        /*0092*/ 	.short	(.L_27 - .L_26)
	.align		4
.L_26:
        /*0094*/ 	.word	index@(_Z22kernel3D_opt_templatedILi2EEvPKfPfii)
        /*0098*/ 	.word	0x00000020


	//----- nvinfo : EIATTR_FRAME_SIZE
	.align		4
.L_27:
        /*009c*/ 	.byte	0x04, 0x11
        /*009e*/ 	.short	(.L_29 - .L_28)
	.align		4
.L_28:
        /*00a0*/ 	.word	index@(_Z22kernel3D_opt_templatedILi2EEvPKfPfii)
        /*00a4*/ 	.word	0x00000000


	//----- nvinfo : EIATTR_REGCOUNT
	.align		4
.L_29:
        /*00a8*/ 	.byte	0x04, 0x2f
        /*00aa*/ 	.short	(.L_31 - .L_30)
	.align		4
.L_30:
        /*00ac*/ 	.word	index@(_Z22kernel3D_opt_templatedILi4EEvPKfPfii)
        /*00b0*/ 	.word	0x00000020


	//----- nvinfo : EIATTR_FRAME_SIZE
	.align		4
.L_31:
        /*00b4*/ 	.byte	0x04, 0x11
        /*00b6*/ 	.short	(.L_33 - .L_32)
	.align		4
.L_32:
        /*00b8*/ 	.word	index@(_Z22kernel3D_opt_templatedILi4EEvPKfPfii)
        /*00bc*/ 	.word	0x00000000


	//----- nvinfo : EIATTR_REGCOUNT
	.align		4
.L_33:
        /*00c0*/ 	.byte	0x04, 0x2f
        /*00c2*/ 	.short	(.L_35 - .L_34)
	.align		4
.L_34:
        /*00c4*/ 	.word	index@(_Z22kernel3D_opt_templatedILi8EEvPKfPfii)
        /*00c8*/ 	.word	0x00000020


	//----- nvinfo : EIATTR_FRAME_SIZE
	.align		4
.L_35:
        /*00cc*/ 	.byte	0x04, 0x11
        /*00ce*/ 	.short	(.L_37 - .L_36)
	.align		4
.L_36:
        /*00d0*/ 	.word	index@(_Z22kernel3D_opt_templatedILi8EEvPKfPfii)
        /*00d4*/ 	.word	0x00000000


	//----- nvinfo : EIATTR_REGCOUNT
	.align		4
.L_37:
        /*00d8*/ 	.byte	0x04, 0x2f
        /*00da*/ 	.short	(.L_39 - .L_38)
	.align		4
.L_38:
        /*00dc*/ 	.word	index@(_Z22kernel3D_opt_templatedILi16EEvPKfPfii)
        /*00e0*/ 	.word	0x00000020


	//----- nvinfo : EIATTR_FRAME_SIZE
	.align		4
.L_39:
        /*00e4*/ 	.byte	0x04, 0x11
        /*00e6*/ 	.short	(.L_41 - .L_40)
	.align		4
.L_40:
        /*00e8*/ 	.word	index@(_Z22kernel3D_opt_templatedILi16EEvPKfPfii)
        /*00ec*/ 	.word	0x00000000


	//----- nvinfo : EIATTR_MIN_STACK_SIZE
	.align		4
.L_41:
        /*00f0*/ 	.byte	0x04, 0x12
        /*00f2*/ 	.short	(.L_43 - .L_42)
	.align		4
.L_42:
        /*00f4*/ 	.word	index@(_Z22kernel3D_opt_templatedILi16EEvPKfPfii)
        /*00f8*/ 	.word	0x00000000


	//----- nvinfo : EIATTR_MIN_STACK_SIZE
	.align		4
.L_43:
        /*00fc*/ 	.byte	0x04, 0x12
        /*00fe*/ 	.short	(.L_45 - .L_44)
	.align		4
.L_44:
        /*0100*/ 	.word	index@(_Z22kernel3D_opt_templatedILi8EEvPKfPfii)
        /*0104*/ 	.word	0x00000000


	//----- nvinfo : EIATTR_MIN_STACK_SIZE
	.align		4
.L_45:
        /*0108*/ 	.byte	0x04, 0x12
        /*010a*/ 	.short	(.L_47 - .L_46)
	.align		4
.L_46:
        /*010c*/ 	.word	index@(_Z22kernel3D_opt_templatedILi4EEvPKfPfii)
        /*0110*/ 	.word	0x00000000


	//----- nvinfo : EIATTR_MIN_STACK_SIZE
	.align		4
.L_47:
        /*0114*/ 	.byte	0x04, 0x12
        /*0116*/ 	.short	(.L_49 - .L_48)
	.align		4
.L_48:
        /*0118*/ 	.word	index@(_Z22kernel3D_opt_templatedILi2EEvPKfPfii)
        /*011c*/ 	.word	0x00000000


	//----- nvinfo : EIATTR_MIN_STACK_SIZE
	.align		4
.L_49:
        /*0120*/ 	.byte	0x04, 0x12
        /*0122*/ 	.short	(.L_51 - .L_50)
	.align		4
.L_50:
        /*0124*/ 	.word	index@(_Z22kernel2D_opt_templatedILi16EEvPKfPfii)
        /*0128*/ 	.word	0x00000000


	//----- nvinfo : EIATTR_MIN_STACK_SIZE
	.align		4
.L_51:
        /*012c*/ 	.byte	0x04, 0x12
        /*012e*/ 	.short	(.L_53 - .L_52)
	.align		4
.L_52:
        /*0130*/ 	.word	index@(_Z22kernel2D_opt_templatedILi8EEvPKfPfii)
        /*0134*/ 	.word	0x00000000


	//----- nvinfo : EIATTR_MIN_STACK_SIZE
	.align		4
.L_53:
        /*0138*/ 	.byte	0x04, 0x12
        /*013a*/ 	.short	(.L_55 - .L_54)
	.align		4
.L_54:
        /*013c*/ 	.word	index@(_Z22kernel2D_opt_templatedILi4EEvPKfPfii)
        /*0140*/ 	.word	0x00000000


	//----- nvinfo : EIATTR_MIN_STACK_SIZE
	.align		4
.L_55:
        /*0144*/ 	.byte	0x04, 0x12
        /*0146*/ 	.short	(.L_57 - .L_56)
	.align		4
.L_56:
        /*0148*/ 	.word	index@(_Z22kernel2D_opt_templatedILi2EEvPKfPfii)
        /*014c*/ 	.word	0x00000000


	//----- nvinfo : EIATTR_MIN_STACK_SIZE
	.align		4
.L_57:
        /*0150*/ 	.byte	0x04, 0x12
        /*0152*/ 	.short	(.L_59 - .L_58)
	.align		4
.L_58:
        /*0154*/ 	.word	index@(_Z14kernel3D_basicPKfS0_Pfii)
        /*0158*/ 	.word	0x00000000


	//----- nvinfo : EIATTR_MIN_STACK_SIZE
	.align		4
.L_59:
        /*015c*/ 	.byte	0x04, 0x12
        /*015e*/ 	.short	(.L_61 - .L_60)
	.align		4
.L_60:
        /*0160*/ 	.word	index@(_Z14kernel2D_basicPKfS0_Pfii)
        /*0164*/ 	.word	0x00000000
.L_61:


//--------------------- .nv.compat                --------------------------
	.section	.nv.compat,"",@"SHT_CUDA_COMPAT_INFO"
	.align	4
        /*0000*/ 	.byte	0x02, 0x09, 0x00, 0x00, 0x02, 0x02, 0x01, 0x00, 0x02, 0x05, 0x05, 0x00, 0x03, 0x07, 0x01, 0x01
        /*0010*/ 	.byte	0x02, 0x03, 0x00, 0x00, 0x02, 0x06, 0x01, 0x00, 0x04, 0x0b, 0x08, 0x00, 0x09, 0x00, 0x00, 0x00
        /*0020*/ 	.byte	0x00, 0x00, 0x00, 0x00


//--------------------- .nv.info._Z22kernel3D_opt_templatedILi16EEvPKfPfii --------------------------
	.section	.nv.info._Z22kernel3D_opt_templatedILi16EEvPKfPfii,"",@"SHT_CUDA_INFO"
	.sectionflags	@""
	.align	4


	//----- nvinfo : EIATTR_CUDA_API_VERSION
	.align		4
        /*0000*/ 	.byte	0x04, 0x37
        /*0002*/ 	.short	(.L_63 - .L_62)
.L_62:
        /*0004*/ 	.word	0x00000082


	//----- nvinfo : EIATTR_KPARAM_INFO
	.align		4
.L_63:
        /*0008*/ 	.byte	0x04, 0x17
        /*000a*/ 	.short	(.L_65 - .L_64)
.L_64:
        /*000c*/ 	.word	0x00000000
        /*0010*/ 	.short	0x0003
        /*0012*/ 	.short	0x0014
        /*0014*/ 	.byte	0x00, 0xf0, 0x11, 0x00


	//----- nvinfo : EIATTR_KPARAM_INFO
	.align		4
.L_65:
        /*0018*/ 	.byte	0x04, 0x17
        /*001a*/ 	.short	(.L_67 - .L_66)
.L_66:
        /*001c*/ 	.word	0x00000000
        /*0020*/ 	.short	0x0002
        /*0022*/ 	.short	0x0010
        /*0024*/ 	.byte	0x00, 0xf0, 0x11, 0x00


	//----- nvinfo : EIATTR_KPARAM_INFO
	.align		4
.L_67:
        /*0028*/ 	.byte	0x04, 0x17
        /*002a*/ 	.short	(.L_69 - .L_68)
.L_68:
        /*002c*/ 	.word	0x00000000
        /*0030*/ 	.short	0x0001
        /*0032*/ 	.short	0x0008
        /*0034*/ 	.byte	0x00, 0xf5, 0x21, 0x00


	//----- nvinfo : EIATTR_KPARAM_INFO
	.align		4
.L_69:
        /*0038*/ 	.byte	0x04, 0x17
        /*003a*/ 	.short	(.L_71 - .L_70)
.L_70:
        /*003c*/ 	.word	0x00000000
        /*0040*/ 	.short	0x0000
        /*0042*/ 	.short	0x0000
        /*0044*/ 	.byte	0x00, 0xf5, 0x21, 0x00


	//----- nvinfo : EIATTR_SPARSE_MMA_MASK
	.align		4
.L_71:
        /*0048*/ 	.byte	0x03, 0x50
        /*004a*/ 	.short	0x0000


	//----- nvinfo : EIATTR_MAXREG_COUNT
	.align		4
        /*004c*/ 	.byte	0x03, 0x1b
        /*004e*/ 	.short	0x00ff


	//----- nvinfo : EIATTR_NUM_BARRIERS
	.align		4
        /*0050*/ 	.byte	0x02, 0x4c
        /*0052*/ 	.byte	0x01
	.zero		1


	//----- nvinfo : EIATTR_MERCURY_ISA_VERSION
	.align		4
        /*0054*/ 	.byte	0x03, 0x5f
        /*0056*/ 	.short	0x0101


	//----- nvinfo : EIATTR_VRC_CTA_INIT_COUNT
	.align		4
        /*0058*/ 	.byte	0x02, 0x4a
	.zero		1
	.zero		1


	//----- nvinfo : EIATTR_EXIT_INSTR_OFFSETS
	.align		4
        /*005c*/ 	.byte	0x04, 0x1c
        /*005e*/ 	.short	(.L_73 - .L_72)


	//   ....[0]....
.L_72:
        /*0060*/ 	.word	0x000013e0


	//   ....[1]....
        /*0064*/ 	.word	0x00001800


	//----- nvinfo : EIATTR_CRS_STACK_SIZE
	.align		4
.L_73:
        /*0068*/ 	.byte	0x04, 0x1e
        /*006a*/ 	.short	(.L_75 - .L_74)
.L_74:
        /*006c*/ 	.word	0x00000000


	//----- nvinfo : EIATTR_CBANK_PARAM_SIZE
	.align		4
.L_75:
        /*0070*/ 	.byte	0x03, 0x19
        /*0072*/ 	.short	0x0018


	//----- nvinfo : EIATTR_PARAM_CBANK
	.align		4
        /*0074*/ 	.byte	0x04, 0x0a
        /*0076*/ 	.short	(.L_77 - .L_76)
	.align		4
.L_76:
        /*0078*/ 	.word	index@(.nv.constant0._Z22kernel3D_opt_templatedILi16EEvPKfPfii)
        /*007c*/ 	.short	0x0380
        /*007e*/ 	.short	0x0018


	//----- nvinfo : EIATTR_SW_WAR
	.align		4
.L_77:
        /*0080*/ 	.byte	0x04, 0x36
        /*0082*/ 	.short	(.L_79 - .L_78)
.L_78:
        /*0084*/ 	.word	0x00000008
.L_79:


//--------------------- .nv.info._Z22kernel3D_opt_templatedILi8EEvPKfPfii --------------------------
	.section	.nv.info._Z22kernel3D_opt_templatedILi8EEvPKfPfii,"",@"SHT_CUDA_INFO"
	.sectionflags	@""
	.align	4


	//----- nvinfo : EIATTR_CUDA_API_VERSION
	.align		4
        /*0000*/ 	.byte	0x04, 0x37
        /*0002*/ 	.short	(.L_81 - .L_80)
.L_80:
        /*0004*/ 	.word	0x00000082


	//----- nvinfo : EIATTR_KPARAM_INFO
	.align		4
.L_81:
        /*0008*/ 	.byte	0x04, 0x17
        /*000a*/ 	.short	(.L_83 - .L_82)
.L_82:
        /*000c*/ 	.word	0x00000000
        /*0010*/ 	.short	0x0003
        /*0012*/ 	.short	0x0014
        /*0014*/ 	.byte	0x00, 0xf0, 0x11, 0x00


	//----- nvinfo : EIATTR_KPARAM_INFO
	.align		4
.L_83:
        /*0018*/ 	.byte	0x04, 0x17
        /*001a*/ 	.short	(.L_85 - .L_84)
.L_84:
        /*001c*/ 	.word	0x00000000
        /*0020*/ 	.short	0x0002
        /*0022*/ 	.short	0x0010
        /*0024*/ 	.byte	0x00, 0xf0, 0x11, 0x00


	//----- nvinfo : EIATTR_KPARAM_INFO
	.align		4
.L_85:
        /*0028*/ 	.byte	0x04, 0x17
        /*002a*/ 	.short	(.L_87 - .L_86)
.L_86:
        /*002c*/ 	.word	0x00000000
        /*0030*/ 	.short	0x0001
        /*0032*/ 	.short	0x0008
        /*0034*/ 	.byte	0x00, 0xf5, 0x21, 0x00


	//----- nvinfo : EIATTR_KPARAM_INFO
	.align		4
.L_87:
        /*0038*/ 	.byte	0x04, 0x17
        /*003a*/ 	.short	(.L_89 - .L_88)
.L_88:
        /*003c*/ 	.word	0x00000000
        /*0040*/ 	.short	0x0000
        /*0042*/ 	.short	0x0000
        /*0044*/ 	.byte	0x00, 0xf5, 0x21, 0x00


	//----- nvinfo : EIATTR_SPARSE_MMA_MASK
	.align		4
.L_89:
        /*0048*/ 	.byte	0x03, 0x50
        /*004a*/ 	.short	0x0000


	//----- nvinfo : EIATTR_MAXREG_COUNT
	.align		4
        /*004c*/ 	.byte	0x03, 0x1b
        /*004e*/ 	.short	0x00ff


	//----- nvinfo : EIATTR_NUM_BARRIERS
	.align		4
        /*0050*/ 	.byte	0x02, 0x4c
        /*0052*/ 	.byte	0x01
	.zero		1


	//----- nvinfo : EIATTR_MERCURY_ISA_VERSION
	.align		4
        /*0054*/ 	.byte	0x03, 0x5f
        /*0056*/ 	.short	0x0101


	//----- nvinfo : EIATTR_VRC_CTA_INIT_COUNT
	.align		4
        /*0058*/ 	.byte	0x02, 0x4a
	.zero		1
	.zero		1


	//----- nvinfo : EIATTR_EXIT_INSTR_OFFSETS
	.align		4
        /*005c*/ 	.byte	0x04, 0x1c
        /*005e*/ 	.short	(.L_91 - .L_90)


	//   ....[0]....
.L_90:
        /*0060*/ 	.word	0x000013e0


	//   ....[1]....
        /*0064*/ 	.word	0x00001800


	//----- nvinfo : EIATTR_CRS_STACK_SIZE
	.align		4
.L_91:
        /*0068*/ 	.byte	0x04, 0x1e
        /*006a*/ 	.short	(.L_93 - .L_92)
.L_92:
        /*006c*/ 	.word	0x00000000


	//----- nvinfo : EIATTR_CBANK_PARAM_SIZE
	.align		4
.L_93:
        /*0070*/ 	.byte	0x03, 0x19
        /*0072*/ 	.short	0x0018


	//----- nvinfo : EIATTR_PARAM_CBANK
	.align		4
        /*0074*/ 	.byte	0x04, 0x0a
        /*0076*/ 	.short	(.L_95 - .L_94)
	.align		4
.L_94:
        /*0078*/ 	.word	index@(.nv.constant0._Z22kernel3D_opt_templatedILi8EEvPKfPfii)
        /*007c*/ 	.short	0x0380
        /*007e*/ 	.short	0x0018


	//----- nvinfo : EIATTR_SW_WAR
	.align		4
.L_95:
        /*0080*/ 	.byte	0x04, 0x36
        /*0082*/ 	.short	(.L_97 - .L_96)
.L_96:
        /*0084*/ 	.word	0x00000008
.L_97:


//--------------------- .nv.info._Z22kernel3D_opt_templatedILi4EEvPKfPfii --------------------------
	.section	.nv.info._Z22kernel3D_opt_templatedILi4EEvPKfPfii,"",@"SHT_CUDA_INFO"
	.sectionflags	@""
	.align	4


	//----- nvinfo : EIATTR_CUDA_API_VERSION
	.align		4
        /*0000*/ 	.byte	0x04, 0x37
        /*0002*/ 	.short	(.L_99 - .L_98)
.L_98:
        /*0004*/ 	.word	0x00000082


	//----- nvinfo : EIATTR_KPARAM_INFO
	.align		4
.L_99:
        /*0008*/ 	.byte	0x04, 0x17
        /*000a*/ 	.short	(.L_101 - .L_100)
.L_100:
        /*000c*/ 	.word	0x00000000
        /*0010*/ 	.short	0x0003
        /*0012*/ 	.short	0x0014
        /*0014*/ 	.byte	0x00, 0xf0, 0x11, 0x00


	//----- nvinfo : EIATTR_KPARAM_INFO
	.align		4
.L_101:
        /*0018*/ 	.byte	0x04, 0x17
        /*001a*/ 	.short	(.L_103 - .L_102)
.L_102:
        /*001c*/ 	.word	0x00000000
        /*0020*/ 	.short	0x0002
        /*0022*/ 	.short	0x0010
        /*0024*/ 	.byte	0x00, 0xf0, 0x11, 0x00


	//----- nvinfo : EIATTR_KPARAM_INFO
	.align		4
.L_103:
        /*0028*/ 	.byte	0x04, 0x17
        /*002a*/ 	.short	(.L_105 - .L_104)
.L_104:
        /*002c*/ 	.word	0x00000000
        /*0030*/ 	.short	0x0001
        /*0032*/ 	.short	0x0008
        /*0034*/ 	.byte	0x00, 0xf5, 0x21, 0x00


	//----- nvinfo : EIATTR_KPARAM_INFO
	.align		4
.L_105:
        /*0038*/ 	.byte	0x04, 0x17
        /*003a*/ 	.short	(.L_107 - .L_106)
.L_106:
        /*003c*/ 	.word	0x00000000
        /*0040*/ 	.short	0x0000
        /*0042*/ 	.short	0x0000
        /*0044*/ 	.byte	0x00, 0xf5, 0x21, 0x00


	//----- nvinfo : EIATTR_SPARSE_MMA_MASK
	.align		4
.L_107:
        /*0048*/ 	.byte	0x03, 0x50
        /*004a*/ 	.short	0x0000


	//----- nvinfo : EIATTR_MAXREG_COUNT
	.align		4
        /*004c*/ 	.byte	0x03, 0x1b
        /*004e*/ 	.short	0x00ff


	//----- nvinfo : EIATTR_NUM_BARRIERS
	.align		4
        /*0050*/ 	.byte	0x02, 0x4c
        /*0052*/ 	.byte	0x01
	.zero		1


	//----- nvinfo : EIATTR_MERCURY_ISA_VERSION
	.align		4
        /*0054*/ 	.byte	0x03, 0x5f
        /*0056*/ 	.short	0x0101


	//----- nvinfo : EIATTR_VRC_CTA_INIT_COUNT
	.align		4
        /*0058*/ 	.byte	0x02, 0x4a
	.zero		1
	.zero		1


	//----- nvinfo : EIATTR_EXIT_INSTR_OFFSETS
	.align		4
        /*005c*/ 	.byte	0x04, 0x1c
        /*005e*/ 	.short	(.L_109 - .L_108)


	//   ....[0]....
.L_108:
        /*0060*/ 	.word	0x000013e0


	//   ....[1]....
        /*0064*/ 	.word	0x00001800


	//----- nvinfo : EIATTR_CRS_STACK_SIZE
	.align		4
.L_109:
        /*0068*/ 	.byte	0x04, 0x1e
        /*006a*/ 	.short	(.L_111 - .L_110)
.L_110:
        /*006c*/ 	.word	0x00000000


	//----- nvinfo : EIATTR_CBANK_PARAM_SIZE
	.align		4
.L_111:
        /*0070*/ 	.byte	0x03, 0x19
        /*0072*/ 	.short	0x0018


	//----- nvinfo : EIATTR_PARAM_CBANK
	.align		4
        /*0074*/ 	.byte	0x04, 0x0a
        /*0076*/ 	.short	(.L_113 - .L_112)
	.align		4
.L_112:
        /*0078*/ 	.word	index@(.nv.constant0._Z22kernel3D_opt_templatedILi4EEvPKfPfii)
        /*007c*/ 	.short	0x0380
        /*007e*/ 	.short	0x0018


	//----- nvinfo : EIATTR_SW_WAR
	.align		4
.L_113:
        /*0080*/ 	.byte	0x04, 0x36
        /*0082*/ 	.short	(.L_115 - .L_114)
.L_114:
        /*0084*/ 	.word	0x00000008
.L_115:


//--------------------- .nv.info._Z22kernel3D_opt_templatedILi2EEvPKfPfii --------------------------
	.section	.nv.info._Z22kernel3D_opt_templatedILi2EEvPKfPfii,"",@"SHT_CUDA_INFO"
	.sectionflags	@""
	.align	4


	//----- nvinfo : EIATTR_CUDA_API_VERSION
	.align		4
        /*0000*/ 	.byte	0x04, 0x37
        /*0002*/ 	.short	(.L_117 - .L_116)
.L_116:
        /*0004*/ 	.word	0x00000082


	//----- nvinfo : EIATTR_KPARAM_INFO
	.align		4
.L_117:
        /*0008*/ 	.byte	0x04, 0x17
        /*000a*/ 	.short	(.L_119 - .L_118)
.L_118:
        /*000c*/ 	.word	0x00000000
        /*0010*/ 	.short	0x0003
        /*0012*/ 	.short	0x0014
        /*0014*/ 	.byte	0x00, 0xf0, 0x11, 0x00


	//----- nvinfo : EIATTR_KPARAM_INFO
	.align		4
.L_119:
        /*0018*/ 	.byte	0x04, 0x17
        /*001a*/ 	.short	(.L_121 - .L_120)
.L_120:
        /*001c*/ 	.word	0x00000000
        /*0020*/ 	.short	0x0002
        /*0022*/ 	.short	0x0010
        /*0024*/ 	.byte	0x00, 0xf0, 0x11, 0x00


	//----- nvinfo : EIATTR_KPARAM_INFO
	.align		4
.L_121:
        /*0028*/ 	.byte	0x04, 0x17
        /*002a*/ 	.short	(.L_123 - .L_122)
.L_122:
        /*002c*/ 	.word	0x00000000
        /*0030*/ 	.short	0x0001
        /*0032*/ 	.short	0x0008
        /*0034*/ 	.byte	0x00, 0xf5, 0x21, 0x00


	//----- nvinfo : EIATTR_KPARAM_INFO
	.align		4
.L_123:
        /*0038*/ 	.byte	0x04, 0x17
        /*003a*/ 	.short	(.L_125 - .L_124)
.L_124:
        /*003c*/ 	.word	0x00000000
        /*0040*/ 	.short	0x0000
        /*0042*/ 	.short	0x0000
        /*0044*/ 	.byte	0x00, 0xf5, 0x21, 0x00


	//----- nvinfo : EIATTR_SPARSE_MMA_MASK
	.align		4
.L_125:
        /*0048*/ 	.byte	0x03, 0x50
        /*004a*/ 	.short	0x0000


	//----- nvinfo : EIATTR_MAXREG_COUNT
	.align		4
        /*004c*/ 	.byte	0x03, 0x1b
        /*004e*/ 	.short	0x00ff


	//----- nvinfo : EIATTR_NUM_BARRIERS
	.align		4
        /*0050*/ 	.byte	0x02, 0x4c
        /*0052*/ 	.byte	0x01
	.zero		1


	//----- nvinfo : EIATTR_MERCURY_ISA_VERSION
	.align		4
        /*0054*/ 	.byte	0x03, 0x5f
        /*0056*/ 	.short	0x0101


	//----- nvinfo : EIATTR_VRC_CTA_INIT_COUNT
	.align		4
        /*0058*/ 	.byte	0x02, 0x4a
	.zero		1
	.zero		1


	//----- nvinfo : EIATTR_EXIT_INSTR_OFFSETS
	.align		4
        /*005c*/ 	.byte	0x04, 0x1c
        /*005e*/ 	.short	(.L_127 - .L_126)


	//   ....[0]....
.L_126:
        /*0060*/ 	.word	0x000013e0


	//   ....[1]....
        /*0064*/ 	.word	0x00001800


	//----- nvinfo : EIATTR_CRS_STACK_SIZE
	.align		4
.L_127:
        /*0068*/ 	.byte	0x04, 0x1e
        /*006a*/ 	.short	(.L_129 - .L_128)
.L_128:
        /*006c*/ 	.word	0x00000000


	//----- nvinfo : EIATTR_CBANK_PARAM_SIZE
	.align		4
.L_129:
        /*0070*/ 	.byte	0x03, 0x19
        /*0072*/ 	.short	0x0018


	//----- nvinfo : EIATTR_PARAM_CBANK
	.align		4
        /*0074*/ 	.byte	0x04, 0x0a
        /*0076*/ 	.short	(.L_131 - .L_130)
	.align		4
.L_130:
        /*0078*/ 	.word	index@(.nv.constant0._Z22kernel3D_opt_templatedILi2EEvPKfPfii)
        /*007c*/ 	.short	0x0380
        /*007e*/ 	.short	0x0018


	//----- nvinfo : EIATTR_SW_WAR
	.align		4
.L_131:
        /*0080*/ 	.byte	0x04, 0x36
        /*0082*/ 	.short	(.L_133 - .L_132)
.L_132:
        /*0084*/ 	.word	0x00000008
.L_133:


//--------------------- .nv.info._Z22kernel2D_opt_templatedILi16EEvPKfPfii --------------------------
	.section	.nv.info._Z22kernel2D_opt_templatedILi16EEvPKfPfii,"",@"SHT_CUDA_INFO"
	.sectionflags	@""
	.align	4


	//----- nvinfo : EIATTR_CUDA_API_VERSION
	.align		4
        /*0000*/ 	.byte	0x04, 0x37
        /*0002*/ 	.short	(.L_135 - .L_134)
.L_134:
        /*0004*/ 	.word	0x00000082


	//----- nvinfo : EIATTR_KPARAM_INFO
	.align		4
.L_135:
        /*0008*/ 	.byte	0x04, 0x17
        /*000a*/ 	.short	(.L_137 - .L_136)
.L_136:
        /*000c*/ 	.word	0x00000000
        /*0010*/ 	.short	0x0003
        /*0012*/ 	.short	0x0014
        /*0014*/ 	.byte	0x00, 0xf0, 0x11, 0x00


	//----- nvinfo : EIATTR_KPARAM_INFO
	.align		4
.L_137:
        /*0018*/ 	.byte	0x04, 0x17
        /*001a*/ 	.short	(.L_139 - .L_138)
.L_138:
        /*001c*/ 	.word	0x00000000
        /*0020*/ 	.short	0x0002
        /*0022*/ 	.short	0x0010
        /*0024*/ 	.byte	0x00, 0xf0, 0x11, 0x00


	//----- nvinfo : EIATTR_KPARAM_INFO
	.align		4
.L_139:
        /*0028*/ 	.byte	0x04, 0x17
        /*002a*/ 	.short	(.L_141 - .L_140)
.L_140:
        /*002c*/ 	.word	0x00000000
        /*0030*/ 	.short	0x0001
        /*0032*/ 	.short	0x0008
        /*0034*/ 	.byte	0x00, 0xf5, 0x21, 0x00


	//----- nvinfo : EIATTR_KPARAM_INFO
	.align		4
.L_141:
        /*0038*/ 	.byte	0x04, 0x17
        /*003a*/ 	.short	(.L_143 - .L_142)
.L_142:
        /*003c*/ 	.word	0x00000000
        /*0040*/ 	.short	0x0000
        /*0042*/ 	.short	0x0000
        /*0044*/ 	.byte	0x00, 0xf5, 0x21, 0x00


	//----- nvinfo : EIATTR_SPARSE_MMA_MASK
	.align		4
.L_143:
        /*0048*/ 	.byte	0x03, 0x50
        /*004a*/ 	.short	0x0000


	//----- nvinfo : EIATTR_MAXREG_COUNT
	.align		4
        /*004c*/ 	.byte	0x03, 0x1b
        /*004e*/ 	.short	0x00ff


	//----- nvinfo : EIATTR_NUM_BARRIERS
	.align		4
        /*0050*/ 	.byte	0x02, 0x4c
        /*0052*/ 	.byte	0x01
	.zero		1


	//----- nvinfo : EIATTR_MERCURY_ISA_VERSION
	.align		4
        /*0054*/ 	.byte	0x03, 0x5f
        /*0056*/ 	.short	0x0101


	//----- nvinfo : EIATTR_VRC_CTA_INIT_COUNT
	.align		4
        /*0058*/ 	.byte	0x02, 0x4a
	.zero		1
	.zero		1


	//----- nvinfo : EIATTR_EXIT_INSTR_OFFSETS
	.align		4
        /*005c*/ 	.byte	0x04, 0x1c
        /*005e*/ 	.short	(.L_145 - .L_144)


	//   ....[0]....
.L_144:
        /*0060*/ 	.word	0x00000770


	//   ....[1]....
        /*0064*/ 	.word	0x00000df0


	//----- nvinfo : EIATTR_CRS_STACK_SIZE
	.align		4
.L_145:
        /*0068*/ 	.byte	0x04, 0x1e
        /*006a*/ 	.short	(.L_147 - .L_146)
.L_146:
        /*006c*/ 	.word	0x00000000


	//----- nvinfo : EIATTR_CBANK_PARAM_SIZE
	.align		4
.L_147:
        /*0070*/ 	.byte	0x03, 0x19
        /*0072*/ 	.short	0x0018


	//----- nvinfo : EIATTR_PARAM_CBANK
	.align		4
        /*0074*/ 	.byte	0x04, 0x0a
        /*0076*/ 	.short	(.L_149 - .L_148)
	.align		4
.L_148:
        /*0078*/ 	.word	index@(.nv.constant0._Z22kernel2D_opt_templatedILi16EEvPKfPfii)
        /*007c*/ 	.short	0x0380
        /*007e*/ 	.short	0x0018


	//----- nvinfo : EIATTR_SW_WAR
	.align		4
.L_149:
        /*0080*/ 	.byte	0x04, 0x36
        /*0082*/ 	.short	(.L_151 - .L_150)
.L_150:
        /*0084*/ 	.word	0x00000008
.L_151:


//--------------------- .nv.info._Z22kernel2D_opt_templatedILi8EEvPKfPfii --------------------------
	.section	.nv.info._Z22kernel2D_opt_templatedILi8EEvPKfPfii,"",@"SHT_CUDA_INFO"
	.sectionflags	@""
	.align	4


	//----- nvinfo : EIATTR_CUDA_API_VERSION
	.align		4
        /*0000*/ 	.byte	0x04, 0x37
        /*0002*/ 	.short	(.L_153 - .L_152)
.L_152:
        /*0004*/ 	.word	0x00000082


	//----- nvinfo : EIATTR_KPARAM_INFO
	.align		4
.L_153:
        /*0008*/ 	.byte	0x04, 0x17
        /*000a*/ 	.short	(.L_155 - .L_154)
.L_154:
        /*000c*/ 	.word	0x00000000
        /*0010*/ 	.short	0x0003
        /*0012*/ 	.short	0x0014
        /*0014*/ 	.byte	0x00, 0xf0, 0x11, 0x00


	//----- nvinfo : EIATTR_KPARAM_INFO
	.align		4
.L_155:
        /*0018*/ 	.byte	0x04, 0x17
        /*001a*/ 	.short	(.L_157 - .L_156)
.L_156:
        /*001c*/ 	.word	0x00000000
        /*0020*/ 	.short	0x0002
        /*0022*/ 	.short	0x0010
        /*0024*/ 	.byte	0x00, 0xf0, 0x11, 0x00


	//----- nvinfo : EIATTR_KPARAM_INFO
	.align		4
.L_157:
        /*0028*/ 	.byte	0x04, 0x17
        /*002a*/ 	.short	(.L_159 - .L_158)
.L_158:
        /*002c*/ 	.word	0x00000000
        /*0030*/ 	.short	0x0001
        /*0032*/ 	.short	0x0008
        /*0034*/ 	.byte	0x00, 0xf5, 0x21, 0x00


	//----- nvinfo : EIATTR_KPARAM_INFO
	.align		4
.L_159:
        /*0038*/ 	.byte	0x04, 0x17
        /*003a*/ 	.short	(.L_161 - .L_160)
.L_160:
        /*003c*/ 	.word	0x00000000
        /*0040*/ 	.short	0x0000
        /*0042*/ 	.short	0x0000
        /*0044*/ 	.byte	0x00, 0xf5, 0x21, 0x00


	//----- nvinfo : EIATTR_SPARSE_MMA_MASK
	.align		4
.L_161:
        /*0048*/ 	.byte	0x03, 0x50
        /*004a*/ 	.short	0x0000


	//----- nvinfo : EIATTR_MAXREG_COUNT
	.align		4
        /*004c*/ 	.byte	0x03, 0x1b
        /*004e*/ 	.short	0x00ff


	//----- nvinfo : EIATTR_NUM_BARRIERS
	.align		4
        /*0050*/ 	.byte	0x02, 0x4c
        /*0052*/ 	.byte	0x01
	.zero		1


	//----- nvinfo : EIATTR_MERCURY_ISA_VERSION
	.align		4
        /*0054*/ 	.byte	0x03, 0x5f
        /*0056*/ 	.short	0x0101


	//----- nvinfo : EIATTR_VRC_CTA_INIT_COUNT
	.align		4
        /*0058*/ 	.byte	0x02, 0x4a
	.zero		1
	.zero		1


	//----- nvinfo : EIATTR_EXIT_INSTR_OFFSETS
	.align		4
        /*005c*/ 	.byte	0x04, 0x1c
        /*005e*/ 	.short	(.L_163 - .L_162)


	//   ....[0]....
.L_162:
        /*0060*/ 	.word	0x00000770


	//   ....[1]....
        /*0064*/ 	.word	0x00000df0


	//----- nvinfo : EIATTR_CRS_STACK_SIZE
	.align		4
.L_163:
        /*0068*/ 	.byte	0x04, 0x1e
        /*006a*/ 	.short	(.L_165 - .L_164)
.L_164:
        /*006c*/ 	.word	0x00000000


	//----- nvinfo : EIATTR_CBANK_PARAM_SIZE
	.align		4
.L_165:
        /*0070*/ 	.byte	0x03, 0x19
        /*0072*/ 	.short	0x0018


	//----- nvinfo : EIATTR_PARAM_CBANK
	.align		4
        /*0074*/ 	.byte	0x04, 0x0a
        /*0076*/ 	.short	(.L_167 - .L_166)
	.align		4
.L_166:
        /*0078*/ 	.word	index@(.nv.constant0._Z22kernel2D_opt_templatedILi8EEvPKfPfii)
        /*007c*/ 	.short	0x0380
        /*007e*/ 	.short	0x0018


	//----- nvinfo : EIATTR_SW_WAR
	.align		4
.L_167:
        /*0080*/ 	.byte	0x04, 0x36
        /*0082*/ 	.short	(.L_169 - .L_168)
.L_168:
        /*0084*/ 	.word	0x00000008
.L_169:


//--------------------- .nv.info._Z22kernel2D_opt_templatedILi4EEvPKfPfii --------------------------
	.section	.nv.info._Z22kernel2D_opt_templatedILi4EEvPKfPfii,"",@"SHT_CUDA_INFO"
	.sectionflags	@""
	.align	4


	//----- nvinfo : EIATTR_CUDA_API_VERSION
	.align		4
        /*0000*/ 	.byte	0x04, 0x37
        /*0002*/ 	.short	(.L_171 - .L_170)
.L_170:
        /*0004*/ 	.word	0x00000082


	//----- nvinfo : EIATTR_KPARAM_INFO
	.align		4
.L_171:
        /*0008*/ 	.byte	0x04, 0x17
        /*000a*/ 	.short	(.L_173 - .L_172)
.L_172:
        /*000c*/ 	.word	0x00000000
        /*0010*/ 	.short	0x0003
        /*0012*/ 	.short	0x0014
        /*0014*/ 	.byte	0x00, 0xf0, 0x11, 0x00


	//----- nvinfo : EIATTR_KPARAM_INFO
	.align		4
.L_173:
        /*0018*/ 	.byte	0x04, 0x17
        /*001a*/ 	.short	(.L_175 - .L_174)
.L_174:
        /*001c*/ 	.word	0x00000000
        /*0020*/ 	.short	0x0002
        /*0022*/ 	.short	0x0010
        /*0024*/ 	.byte	0x00, 0xf0, 0x11, 0x00


	//----- nvinfo : EIATTR_KPARAM_INFO
	.align		4
.L_175:
        /*0028*/ 	.byte	0x04, 0x17
        /*002a*/ 	.short	(.L_177 - .L_176)
.L_176:
        /*002c*/ 	.word	0x00000000
        /*0030*/ 	.short	0x0001
        /*0032*/ 	.short	0x0008
        /*0034*/ 	.byte	0x00, 0xf5, 0x21, 0x00


	//----- nvinfo : EIATTR_KPARAM_INFO
	.align		4
.L_177:
        /*0038*/ 	.byte	0x04, 0x17
        /*003a*/ 	.short	(.L_179 - .L_178)
.L_178:
        /*003c*/ 	.word	0x00000000
        /*0040*/ 	.short	0x0000
        /*0042*/ 	.short	0x0000
        /*0044*/ 	.byte	0x00, 0xf5, 0x21, 0x00


	//----- nvinfo : EIATTR_SPARSE_MMA_MASK
	.align		4
.L_179:
        /*0048*/ 	.byte	0x03, 0x50
        /*004a*/ 	.short	0x0000


	//----- nvinfo : EIATTR_MAXREG_COUNT
	.align		4
        /*004c*/ 	.byte	0x03, 0x1b
        /*004e*/ 	.short	0x00ff


	//----- nvinfo : EIATTR_NUM_BARRIERS
	.align		4
        /*0050*/ 	.byte	0x02, 0x4c
        /*0052*/ 	.byte	0x01
	.zero		1


	//----- nvinfo : EIATTR_MERCURY_ISA_VERSION
	.align		4
        /*0054*/ 	.byte	0x03, 0x5f
        /*0056*/ 	.short	0x0101


	//----- nvinfo : EIATTR_VRC_CTA_INIT_COUNT
	.align		4
        /*0058*/ 	.byte	0x02, 0x4a
	.zero		1
	.zero		1


	//----- nvinfo : EIATTR_EXIT_INSTR_OFFSETS
	.align		4
        /*005c*/ 	.byte	0x04, 0x1c
        /*005e*/ 	.short	(.L_181 - .L_180)


	//   ....[0]....
.L_180:
        /*0060*/ 	.word	0x00000770


	//   ....[1]....
        /*0064*/ 	.word	0x00000df0


	//----- nvinfo : EIATTR_CRS_STACK_SIZE
	.align		4
.L_181:
        /*0068*/ 	.byte	0x04, 0x1e
        /*006a*/ 	.short	(.L_183 - .L_182)
.L_182:
        /*006c*/ 	.word	0x00000000


	//----- nvinfo : EIATTR_CBANK_PARAM_SIZE
	.align		4
.L_183:
        /*0070*/ 	.byte	0x03, 0x19
        /*0072*/ 	.short	0x0018


	//----- nvinfo : EIATTR_PARAM_CBANK
	.align		4
        /*0074*/ 	.byte	0x04, 0x0a
        /*0076*/ 	.short	(.L_185 - .L_184)
	.align		4
.L_184:
        /*0078*/ 	.word	index@(.nv.constant0._Z22kernel2D_opt_templatedILi4EEvPKfPfii)
        /*007c*/ 	.short	0x0380
        /*007e*/ 	.short	0x0018


	//----- nvinfo : EIATTR_SW_WAR
	.align		4
.L_185:
        /*0080*/ 	.byte	0x04, 0x36
        /*0082*/ 	.short	(.L_187 - .L_186)
.L_186:
        /*0084*/ 	.word	0x00000008
.L_187:


//--------------------- .nv.info._Z22kernel2D_opt_templatedILi2EEvPKfPfii --------------------------
	.section	.nv.info._Z22kernel2D_opt_templatedILi2EEvPKfPfii,"",@"SHT_CUDA_INFO"
	.sectionflags	@""
	.align	4


	//----- nvinfo : EIATTR_CUDA_API_VERSION
	.align		4
        /*0000*/ 	.byte	0x04, 0x37
        /*0002*/ 	.short	(.L_189 - .L_188)
.L_188:
        /*0004*/ 	.word	0x00000082


	//----- nvinfo : EIATTR_KPARAM_INFO
	.align		4
.L_189:
        /*0008*/ 	.byte	0x04, 0x17
        /*000a*/ 	.short	(.L_191 - .L_190)
.L_190:
        /*000c*/ 	.word	0x00000000
        /*0010*/ 	.short	0x0003
        /*0012*/ 	.short	0x0014
        /*0014*/ 	.byte	0x00, 0xf0, 0x11, 0x00


	//----- nvinfo : EIATTR_KPARAM_INFO
	.align		4
.L_191:
        /*0018*/ 	.byte	0x04, 0x17
        /*001a*/ 	.short	(.L_193 - .L_192)
.L_192:
        /*001c*/ 	.word	0x00000000
        /*0020*/ 	.short	0x0002
        /*0022*/ 	.short	0x0010
        /*0024*/ 	.byte	0x00, 0xf0, 0x11, 0x00


	//----- nvinfo : EIATTR_KPARAM_INFO
	.align		4
.L_193:
        /*0028*/ 	.byte	0x04, 0x17
        /*002a*/ 	.short	(.L_195 - .L_194)
.L_194:
        /*002c*/ 	.word	0x00000000
        /*0030*/ 	.short	0x0001
        /*0032*/ 	.short	0x0008
        /*0034*/ 	.byte	0x00, 0xf5, 0x21, 0x00


	//----- nvinfo : EIATTR_KPARAM_INFO
	.align		4
.L_195:
        /*0038*/ 	.byte	0x04, 0x17
        /*003a*/ 	.short	(.L_197 - .L_196)
.L_196:
        /*003c*/ 	.word	0x00000000
        /*0040*/ 	.short	0x0000
        /*0042*/ 	.short	0x0000
        /*0044*/ 	.byte	0x00, 0xf5, 0x21, 0x00


	//----- nvinfo : EIATTR_SPARSE_MMA_MASK
	.align		4
.L_197:
        /*0048*/ 	.byte	0x03, 0x50
        /*004a*/ 	.short	0x0000


	//----- nvinfo : EIATTR_MAXREG_COUNT
	.align		4
        /*004c*/ 	.byte	0x03, 0x1b
        /*004e*/ 	.short	0x00ff


	//----- nvinfo : EIATTR_NUM_BARRIERS
	.align		4
        /*0050*/ 	.byte	0x02, 0x4c
        /*0052*/ 	.byte	0x01
	.zero		1


	//----- nvinfo : EIATTR_MERCURY_ISA_VERSION
	.align		4
        /*0054*/ 	.byte	0x03, 0x5f
        /*0056*/ 	.short	0x0101


	//----- nvinfo : EIATTR_VRC_CTA_INIT_COUNT
	.align		4
        /*0058*/ 	.byte	0x02, 0x4a
	.zero		1
	.zero		1


	//----- nvinfo : EIATTR_EXIT_INSTR_OFFSETS
	.align		4
        /*005c*/ 	.byte	0x04, 0x1c
        /*005e*/ 	.short	(.L_199 - .L_198)


	//   ....[0]....
.L_198:
        /*0060*/ 	.word	0x00000790


	//   ....[1]....
        /*0064*/ 	.word	0x00000e10


	//----- nvinfo : EIATTR_CRS_STACK_SIZE
	.align		4
.L_199:
        /*0068*/ 	.byte	0x04, 0x1e
        /*006a*/ 	.short	(.L_201 - .L_200)
.L_200:
        /*006c*/ 	.word	0x00000000


	//----- nvinfo : EIATTR_CBANK_PARAM_SIZE
	.align		4
.L_201:
        /*0070*/ 	.byte	0x03, 0x19
        /*0072*/ 	.short	0x0018


	//----- nvinfo : EIATTR_PARAM_CBANK
	.align		4
        /*0074*/ 	.byte	0x04, 0x0a
        /*0076*/ 	.short	(.L_203 - .L_202)
	.align		4
.L_202:
        /*0078*/ 	.word	index@(.nv.constant0._Z22kernel2D_opt_templatedILi2EEvPKfPfii)
        /*007c*/ 	.short	0x0380
        /*007e*/ 	.short	0x0018


	//----- nvinfo : EIATTR_SW_WAR
	.align		4
.L_203:
        /*0080*/ 	.byte	0x04, 0x36
        /*0082*/ 	.short	(.L_205 - .L_204)
.L_204:
        /*0084*/ 	.word	0x00000008
.L_205:


//--------------------- .nv.info._Z14kernel3D_basicPKfS0_Pfii --------------------------
	.section	.nv.info._Z14kernel3D_basicPKfS0_Pfii,"",@"SHT_CUDA_INFO"
	.sectionflags	@""
	.align	4


	//----- nvinfo : EIATTR_CUDA_API_VERSION
	.align		4
        /*0000*/ 	.byte	0x04, 0x37
        /*0002*/ 	.short	(.L_207 - .L_206)
.L_206:
        /*0004*/ 	.word	0x00000082


	//----- nvinfo : EIATTR_KPARAM_INFO
	.align		4
.L_207:
        /*0008*/ 	.byte	0x04, 0x17
        /*000a*/ 	.short	(.L_209 - .L_208)
.L_208:
        /*000c*/ 	.word	0x00000000
        /*0010*/ 	.short	0x0004
        /*0012*/ 	.short	0x001c
        /*0014*/ 	.byte	0x00, 0xf0, 0x11, 0x00


	//----- nvinfo : EIATTR_KPARAM_INFO
	.align		4
.L_209:
        /*0018*/ 	.byte	0x04, 0x17
        /*001a*/ 	.short	(.L_211 - .L_210)
.L_210:
        /*001c*/ 	.word	0x00000000
        /*0020*/ 	.short	0x0003
        /*0022*/ 	.short	0x0018
        /*0024*/ 	.byte	0x00, 0xf0, 0x11, 0x00


	//----- nvinfo : EIATTR_KPARAM_INFO
	.align		4
.L_211:
        /*0028*/ 	.byte	0x04, 0x17
        /*002a*/ 	.short	(.L_213 - .L_212)
.L_212:
        /*002c*/ 	.word	0x00000000
        /*0030*/ 	.short	0x0002
        /*0032*/ 	.short	0x0010
        /*0034*/ 	.byte	0x00, 0xf5, 0x21, 0x00


	//----- nvinfo : EIATTR_KPARAM_INFO
	.align		4
.L_213:
        /*0038*/ 	.byte	0x04, 0x17
        /*003a*/ 	.short	(.L_215 - .L_214)
.L_214:
        /*003c*/ 	.word	0x00000000
        /*0040*/ 	.short	0x0001
        /*0042*/ 	.short	0x0008
        /*0044*/ 	.byte	0x00, 0xf5, 0x21, 0x00


	//----- nvinfo : EIATTR_KPARAM_INFO
	.align		4
.L_215:
        /*0048*/ 	.byte	0x04, 0x17
        /*004a*/ 	.short	(.L_217 - .L_216)
.L_216:
        /*004c*/ 	.word	0x00000000
        /*0050*/ 	.short	0x0000
        /*0052*/ 	.short	0x0000
        /*0054*/ 	.byte	0x00, 0xf5, 0x21, 0x00


	//----- nvinfo : EIATTR_SPARSE_MMA_MASK
	.align		4
.L_217:
        /*0058*/ 	.byte	0x03, 0x50
        /*005a*/ 	.short	0x0000


	//----- nvinfo : EIATTR_MAXREG_COUNT
	.align		4
        /*005c*/ 	.byte	0x03, 0x1b
        /*005e*/ 	.short	0x00ff


	//----- nvinfo : EIATTR_MERCURY_ISA_VERSION
	.align		4
        /*0060*/ 	.byte	0x03, 0x5f
        /*0062*/ 	.short	0x0101


	//----- nvinfo : EIATTR_VRC_CTA_INIT_COUNT
	.align		4
        /*0064*/ 	.byte	0x02, 0x4a
	.zero		1
	.zero		1


	//----- nvinfo : EIATTR_EXIT_INSTR_OFFSETS
	.align		4
        /*0068*/ 	.byte	0x04, 0x1c
        /*006a*/ 	.short	(.L_219 - .L_218)


	//   ....[0]....
.L_218:
        /*006c*/ 	.word	0x00000100


	//   ....[1]....
        /*0070*/ 	.word	0x00000dc0


	//----- nvinfo : EIATTR_CBANK_PARAM_SIZE
	.align		4
.L_219:
        /*0074*/ 	.byte	0x03, 0x19
        /*0076*/ 	.short	0x0020


	//----- nvinfo : EIATTR_PARAM_CBANK
	.align		4
        /*0078*/ 	.byte	0x04, 0x0a
        /*007a*/ 	.short	(.L_221 - .L_220)
	.align		4
.L_220:
        /*007c*/ 	.word	index@(.nv.constant0._Z14kernel3D_basicPKfS0_Pfii)
        /*0080*/ 	.short	0x0380
        /*0082*/ 	.short	0x0020


	//----- nvinfo : EIATTR_SW_WAR
	.align		4
.L_221:
        /*0084*/ 	.byte	0x04, 0x36
        /*0086*/ 	.short	(.L_223 - .L_222)
.L_222:
        /*0088*/ 	.word	0x00000008
.L_223:


//--------------------- .nv.info._Z14kernel2D_basicPKfS0_Pfii --------------------------
	.section	.nv.info._Z14kernel2D_basicPKfS0_Pfii,"",@"SHT_CUDA_INFO"
	.sectionflags	@""
	.align	4


	//----- nvinfo : EIATTR_CUDA_API_VERSION
	.align		4
        /*0000*/ 	.byte	0x04, 0x37
        /*0002*/ 	.short	(.L_225 - .L_224)
.L_224:
        /*0004*/ 	.word	0x00000082


	//----- nvinfo : EIATTR_KPARAM_INFO
	.align		4
.L_225:
        /*0008*/ 	.byte	0x04, 0x17
        /*000a*/ 	.short	(.L_227 - .L_226)
.L_226:
        /*000c*/ 	.word	0x00000000
        /*0010*/ 	.short	0x0004
        /*0012*/ 	.short	0x001c
        /*0014*/ 	.byte	0x00, 0xf0, 0x11, 0x00


	//----- nvinfo : EIATTR_KPARAM_INFO
	.align		4
.L_227:
        /*0018*/ 	.byte	0x04, 0x17
        /*001a*/ 	.short	(.L_229 - .L_228)
.L_228:
        /*001c*/ 	.word	0x00000000
        /*0020*/ 	.short	0x0003
        /*0022*/ 	.short	0x0018
        /*0024*/ 	.byte	0x00, 0xf0, 0x11, 0x00


	//----- nvinfo : EIATTR_KPARAM_INFO
	.align		4
.L_229:
        /*0028*/ 	.byte	0x04, 0x17
        /*002a*/ 	.short	(.L_231 - .L_230)
.L_230:
        /*002c*/ 	.word	0x00000000
        /*0030*/ 	.short	0x0002
        /*0032*/ 	.short	0x0010
        /*0034*/ 	.byte	0x00, 0xf5, 0x21, 0x00


	//----- nvinfo : EIATTR_KPARAM_INFO
	.align		4
.L_231:
        /*0038*/ 	.byte	0x04, 0x17
        /*003a*/ 	.short	(.L_233 - .L_232)
.L_232:
        /*003c*/ 	.word	0x00000000
        /*0040*/ 	.short	0x0001
        /*0042*/ 	.short	0x0008
        /*0044*/ 	.byte	0x00, 0xf5, 0x21, 0x00


	//----- nvinfo : EIATTR_KPARAM_INFO
	.align		4
.L_233:
        /*0048*/ 	.byte	0x04, 0x17
        /*004a*/ 	.short	(.L_235 - .L_234)
.L_234:
        /*004c*/ 	.word	0x00000000
        /*0050*/ 	.short	0x0000
        /*0052*/ 	.short	0x0000
        /*0054*/ 	.byte	0x00, 0xf5, 0x21, 0x00


	//----- nvinfo : EIATTR_SPARSE_MMA_MASK
	.align		4
.L_235:
        /*0058*/ 	.byte	0x03, 0x50
        /*005a*/ 	.short	0x0000


	//----- nvinfo : EIATTR_MAXREG_COUNT
	.align		4
        /*005c*/ 	.byte	0x03, 0x1b
        /*005e*/ 	.short	0x00ff


	//----- nvinfo : EIATTR_MERCURY_ISA_VERSION
	.align		4
        /*0060*/ 	.byte	0x03, 0x5f
        /*0062*/ 	.short	0x0101


	//----- nvinfo : EIATTR_VRC_CTA_INIT_COUNT
	.align		4
        /*0064*/ 	.byte	0x02, 0x4a
	.zero		1
	.zero		1


	//----- nvinfo : EIATTR_EXIT_INSTR_OFFSETS
	.align		4
        /*0068*/ 	.byte	0x04, 0x1c
        /*006a*/ 	.short	(.L_237 - .L_236)


	//   ....[0]....
.L_236:
        /*006c*/ 	.word	0x000000c0


	//   ....[1]....
        /*0070*/ 	.word	0x00000fc0


	//----- nvinfo : EIATTR_CBANK_PARAM_SIZE
	.align		4
.L_237:
        /*0074*/ 	.byte	0x03, 0x19
        /*0076*/ 	.short	0x0020


	//----- nvinfo : EIATTR_PARAM_CBANK
	.align		4
        /*0078*/ 	.byte	0x04, 0x0a
        /*007a*/ 	.short	(.L_239 - .L_238)
	.align		4
.L_238:
        /*007c*/ 	.word	index@(.nv.constant0._Z14kernel2D_basicPKfS0_Pfii)
        /*0080*/ 	.short	0x0380
        /*0082*/ 	.short	0x0020


	//----- nvinfo : EIATTR_SW_WAR
	.align		4
.L_239:
        /*0084*/ 	.byte	0x04, 0x36
        /*0086*/ 	.short	(.L_241 - .L_240)
.L_240:
        /*0088*/ 	.word	0x00000008
.L_241:


//--------------------- .nv.callgraph             --------------------------
	.section	.nv.callgraph,"",@"SHT_CUDA_CALLGRAPH"
	.align	4
	.sectionentsize	8
	.align		4
        /*0000*/ 	.word	0x00000000
	.align		4
        /*0004*/ 	.word	0xffffffff
	.align		4
        /*0008*/ 	.word	0x00000000
	.align		4
        /*000c*/ 	.word	0xfffffffe
	.align		4
        /*0010*/ 	.word	0x00000000
	.align		4
        /*0014*/ 	.word	0xfffffffd
	.align		4
        /*0018*/ 	.word	0x00000000
	.align		4
        /*001c*/ 	.word	0xfffffffc


//--------------------- .nv.constant3             --------------------------
	.section	.nv.constant3,"a",@progbits
	.align	4
.nv.constant3:
	.type		d_filter2D,@object
	.size		d_filter2D,(d_filter3D - d_filter2D)
d_filter2D:
	.zero		36
	.type		d_filter3D,@object
	.size		d_filter3D,(.L_1 - d_filter3D)
d_filter3D:
	.zero		108
.L_1:


//--------------------- .text._Z22kernel3D_opt_templatedILi16EEvPKfPfii --------------------------
	.section	.text._Z22kernel3D_opt_templatedILi16EEvPKfPfii,"ax",@progbits
	.align	128
        .global         _Z22kernel3D_opt_templatedILi16EEvPKfPfii
        .type           _Z22kernel3D_opt_templatedILi16EEvPKfPfii,@function
        .size           _Z22kernel3D_opt_templatedILi16EEvPKfPfii,(.L_x_121 - _Z22kernel3D_opt_templatedILi16EEvPKfPfii)
        .other          _Z22kernel3D_opt_templatedILi16EEvPKfPfii,@"STO_CUDA_ENTRY STV_DEFAULT"
_Z22kernel3D_opt_templatedILi16EEvPKfPfii:
.text._Z22kernel3D_opt_templatedILi16EEvPKfPfii:
[----:B------:R-:W-:Y:S01]  /*0000*/  LDC R1, c[0x0][0x37c] ;  /* 0x0000df00ff017b82 */ /* 0x000fe20000000800 */
[----:B------:R-:W0:Y:S07]  /*0010*/  S2R R2, SR_TID.X ;  /* 0x0000000000027919 */ /* 0x000e2e0000002100 */
[----:B------:R-:W1:Y:S01]  /*0020*/  LDC.64 R10, c[0x0][0x390] ;  /* 0x0000e400ff0a7b82 */ /* 0x000e620000000a00 */
[----:B------:R-:W2:Y:S01]  /*0030*/  LDCU.64 UR4, c[0x0][0x358] ;  /* 0x00006b00ff0477ac */ /* 0x000ea20008000a00 */
[----:B------:R-:W-:Y:S01]  /*0040*/  HFMA2 R19, -RZ, RZ, 0, 0 ;  /* 0x00000000ff137431 */ /* 0x000fe200000001ff */
[----:B------:R-:W0:Y:S01]  /*0050*/  S2R R5, SR_CTAID.X ;  /* 0x0000000000057919 */ /* 0x000e220000002500 */
[----:B------:R-:W3:Y:S04]  /*0060*/  S2R R0, SR_CTAID.Y ;  /* 0x0000000000007919 */ /* 0x000ee80000002600 */
[----:B------:R-:W4:Y:S01]  /*0070*/  LDC.64 R14, c[0x0][0x380] ;  /* 0x0000e000ff0e7b82 */ /* 0x000f220000000a00 */
[----:B------:R-:W3:Y:S01]  /*0080*/  S2R R3, SR_TID.Y ;  /* 0x0000000000037919 */ /* 0x000ee20000002200 */
[----:B------:R-:W5:Y:S01]  /*0090*/  S2R R4, SR_CTAID.Z ;  /* 0x0000000000047919 */ /* 0x000f620000002700 */
[----:B------:R-:W5:Y:S01]  /*00a0*/  S2R R9, SR_TID.Z ;  /* 0x0000000000097919 */ /* 0x000f620000002300 */
[----:B0-----:R-:W-:-:S02]  /*00b0*/  LEA R24, R5, R2, 0x4 ;  /* 0x0000000205187211 */ /* 0x001fc400078e20ff */
[----:B---3--:R-:W-:-:S04]  /*00c0*/  LEA R25, R0, R3, 0x4 ;  /* 0x0000000300197211 */ /* 0x008fc800078e20ff */
[----:B------:R-:W-:Y:S01]  /*00d0*/  VIMNMX R5, PT, PT, R24, R25, !PT ;  /* 0x0000001918057248 */ /* 0x000fe20007fe0100 */
[----:B-----5:R-:W-:-:S03]  /*00e0*/  IMAD R27, R4, 0x10, R9 ;  /* 0x00000010041b7824 */ /* 0x020fc600078e0209 */
[-C--:B-1----:R-:W-:Y:S01]  /*00f0*/  ISETP.GE.AND P1, PT, R5, R10.reuse, PT ;  /* 0x0000000a0500720c */ /* 0x082fe20003f26270 */
[----:B------:R-:W-:-:S03]  /*0100*/  IMAD R17, R27, R10, R25 ;  /* 0x0000000a1b117224 */ /* 0x000fc600078e0219 */
[-C--:B------:R-:W-:Y:S01]  /*0110*/  ISETP.LT.AND P3, PT, R27, R10.reuse, !P1 ;  /* 0x0000000a1b00720c */ /* 0x080fe20004f61270 */
[----:B------:R-:W-:-:S04]  /*0120*/  IMAD R0, R17, R10, R24 ;  /* 0x0000000a11007224 */ /* 0x000fc800078e0218 */
[----:B----4-:R-:W-:-:S08]  /*0130*/  IMAD.WIDE R6, R0, 0x4, R14 ;  /* 0x0000000400067825 */ /* 0x010fd000078e020e */
[----:B--2---:R-:W2:Y:S01]  /*0140*/  @P3 LDG.E R19, desc[UR4][R6.64] ;  /* 0x0000000406133981 */ /* 0x004ea2000c1e1900 */
[----:B------:R-:W-:Y:S01]  /*0150*/  MOV R18, 0x400 ;  /* 0x0000040000127802 */ /* 0x000fe20000000f00 */
[----:B------:R-:W-:Y:S01]  /*0160*/  BSSY.RECONVERGENT B0, `(.L_x_0) ;  /* 0x0000023000007945 */ /* 0x000fe20003800200 */
[----:B------:R-:W-:Y:S01]  /*0170*/  SHF.R.S32.HI R8, RZ, 0x1, R11 ;  /* 0x00000001ff087819 */ /* 0x000fe2000001140b */
[----:B------:R-:W0:Y:S01]  /*0180*/  S2R R5, SR_CgaCtaId ;  /* 0x0000000000057919 */ /* 0x000e220000008800 */
[----:B------:R-:W-:Y:S02]  /*0190*/  VIMNMX.U32 R11, PT, PT, R2, R3, !PT ;  /* 0x00000003020b7248 */ /* 0x000fe40007fe0000 */
[C---:B------:R-:W-:Y:S01]  /*01a0*/  IADD3 R12, PT, PT, R8.reuse, R2, RZ ;  /* 0x00000002080c7210 */ /* 0x040fe20007ffe0ff */
[----:B------:R-:W-:Y:S01]  /*01b0*/  IMAD.IADD R13, R8, 0x1, R3 ;  /* 0x00000001080d7824 */ /* 0x000fe200078e0203 */
[----:B------:R-:W-:Y:S02]  /*01c0*/  ISETP.GE.U32.AND P4, PT, R2, R8, PT ;  /* 0x000000080200720c */ /* 0x000fe40003f86070 */
[----:B------:R-:W-:-:S02]  /*01d0*/  VIMNMX.U32 R21, PT, PT, R3, R9, !PT ;  /* 0x0000000903157248 */ /* 0x000fc40007fe0000 */
[CC--:B------:R-:W-:Y:S02]  /*01e0*/  ISETP.GE.U32.AND P0, PT, R11.reuse, R8.reuse, PT ;  /* 0x000000080b00720c */ /* 0x0c0fe40003f06070 */
[-C--:B------:R-:W-:Y:S02]  /*01f0*/  ISETP.GE.U32.AND P2, PT, R11, R8.reuse, PT ;  /* 0x000000080b00720c */ /* 0x080fe40003f46070 */
[----:B------:R-:W-:Y:S02]  /*0200*/  ISETP.GE.U32.AND P5, PT, R21, R8, PT ;  /* 0x000000081500720c */ /* 0x000fe40003fa6070 */
[-C--:B------:R-:W-:Y:S02]  /*0210*/  VIMNMX.U32 R11, PT, PT, R2, R9.reuse, !PT ;  /* 0x00000009020b7248 */ /* 0x080fe40007fe0000 */
[----:B0-----:R-:W-:Y:S02]  /*0220*/  LEA R18, R5, R18, 0x18 ;  /* 0x0000001205127211 */ /* 0x001fe400078ec0ff */
[----:B------:R-:W-:-:S05]  /*0230*/  IADD3 R5, PT, PT, R8, R9, RZ ;  /* 0x0000000908057210 */ /* 0x000fca0007ffe0ff */
[----:B------:R-:W-:-:S04]  /*0240*/  IMAD R20, R5, 0x510, R18 ;  /* 0x0000051005147824 */ /* 0x000fc800078e0212 */
[----:B------:R-:W-:-:S05]  /*0250*/  IMAD R5, R13, 0x48, R20 ;  /* 0x000000480d057824 */ /* 0x000fca00078e0214 */
[----:B------:R-:W-:Y:S01]  /*0260*/  LEA R4, R12, R5, 0x2 ;  /* 0x000000050c047211 */ /* 0x000fe200078e10ff */
[----:B------:R-:W-:-:S04]  /*0270*/  IMAD R5, R2, 0x4, R5 ;  /* 0x0000000402057824 */ /* 0x000fc800078e0205 */
[----:B--2---:R0:W-:Y:S01]  /*0280*/  STS [R4], R19 ;  /* 0x0000001304007388 */ /* 0x0041e20000000800 */
[----:B------:R-:W-:Y:S05]  /*0290*/  @P4 BRA `(.L_x_1) ;  /* 0x00000000003c4947 */ /* 0x000fea0003800000 */
[----:B------:R-:W-:Y:S02]  /*02a0*/  IADD3 R16, PT, PT, -R8, R24, RZ ;  /* 0x0000001808107210 */ /* 0x000fe40007ffe1ff */
[----:B0-----:R-:W-:Y:S02]  /*02b0*/  VIMNMX R19, PT, PT, R25, R27, !PT ;  /* 0x0000001b19137248 */ /* 0x001fe40007fe0100 */
[----:B------:R-:W-:Y:S02]  /*02c0*/  ISETP.GE.AND P4, PT, R16, RZ, PT ;  /* 0x000000ff1000720c */ /* 0x000fe40003f86270 */
[----:B------:R-:W-:Y:S02]  /*02d0*/  VIADDMNMX R22, R24, 0x10, R25, !PT ;  /* 0x0000001018167846 */ /* 0x000fe40007800119 */
[----:B------:R-:W-:Y:S02]  /*02e0*/  ISETP.GE.OR P4, PT, R19, R10, !P4 ;  /* 0x0000000a1300720c */ /* 0x000fe40006786670 */
[----:B------:R-:W-:-:S02]  /*02f0*/  VIMNMX R19, PT, PT, R27, R22, !PT ;  /* 0x000000161b137248 */ /* 0x000fc40007fe0100 */
[----:B------:R-:W-:Y:S02]  /*0300*/  MOV R22, RZ ;  /* 0x000000ff00167202 */ /* 0x000fe40000000f00 */
[----:B------:R-:W-:Y:S01]  /*0310*/  ISETP.GE.AND P6, PT, R19, R10, PT ;  /* 0x0000000a1300720c */ /* 0x000fe20003fc6270 */
[----:B------:R-:W-:-:S06]  /*0320*/  IMAD.MOV.U32 R19, RZ, RZ, RZ ;  /* 0x000000ffff137224 */ /* 0x000fcc00078e00ff */
[----:B------:R-:W-:-:S04]  /*0330*/  @!P4 IMAD R17, R17, R10, R16 ;  /* 0x0000000a1111c224 */ /* 0x000fc800078e0210 */
[----:B------:R-:W-:Y:S02]  /*0340*/  @!P4 IMAD.WIDE.U32 R16, R17, 0x4, R14 ;  /* 0x000000041110c825 */ /* 0x000fe400078e000e */
[----:B------:R-:W2:Y:S04]  /*0350*/  @!P6 LDG.E R19, desc[UR4][R6.64+0x40] ;  /* 0x000040040613e981 */ /* 0x000ea8000c1e1900 */
[----:B------:R-:W3:Y:S04]  /*0360*/  @!P4 LDG.E R22, desc[UR4][R16.64] ;  /* 0x000000041016c981 */ /* 0x000ee8000c1e1900 */
[----:B---3--:R1:W-:Y:S04]  /*0370*/  STS [R5], R22 ;  /* 0x0000001605007388 */ /* 0x0083e80000000800 */
[----:B--2---:R1:W-:Y:S02]  /*0380*/  STS [R4+0x40], R19 ;  /* 0x0000401304007388 */ /* 0x0043e40000000800 */
.L_x_1:
[----:B------:R-:W-:Y:S05]  /*0390*/  BSYNC.RECONVERGENT B0 ;  /* 0x0000000000007941 */ /* 0x000fea0003800200 */
.L_x_0:
[-C--:B------:R-:W-:Y:S01]  /*03a0*/  ISETP.GE.U32.AND P6, PT, R3, R8.reuse, PT ;  /* 0x000000080300720c */ /* 0x080fe20003fc6070 */
[----:B------:R-:W-:Y:S01]  /*03b0*/  BSSY.RECONVERGENT B0, `(.L_x_2) ;  /* 0x0000018000007945 */ /* 0x000fe20003800200 */
[----:B------:R-:W-:Y:S01]  /*03c0*/  ISETP.GE.U32.AND P4, PT, R11, R8, PT ;  /* 0x000000080b00720c */ /* 0x000fe20003f86070 */
[----:B------:R-:W-:Y:S02]  /*03d0*/  IMAD R11, R3, 0x48, R20 ;  /* 0x00000048030b7824 */ /* 0x000fe400078e0214 */
[----:B------:R-:W-:-:S03]  /*03e0*/  IMAD R6, R9, 0x510, R18 ;  /* 0x0000051009067824 */ /* 0x000fc600078e0212 */
[----:B------:R-:W-:-:S05]  /*03f0*/  LEA R7, R12, R11, 0x2 ;  /* 0x0000000b0c077211 */ /* 0x000fca00078e10ff */
[----:B------:R-:W-:Y:S05]  /*0400*/  @P6 BRA `(.L_x_3) ;  /* 0x0000000000486947 */ /* 0x000fea0003800000 */
[----:B------:R-:W-:Y:S02]  /*0410*/  IADD3 R16, PT, PT, -R8, R25, RZ ;  /* 0x0000001908107210 */ /* 0x000fe40007ffe1ff */
[----:B------:R-:W-:Y:S02]  /*0420*/  CS2R R20, SRZ ;  /* 0x0000000000147805 */ /* 0x000fe4000001ff00 */
[----:B------:R-:W-:Y:S02]  /*0430*/  VIMNMX R17, PT, PT, R24, R27, !PT ;  /* 0x0000001b18117248 */ /* 0x000fe40007fe0100 */
[----:B------:R-:W-:-:S04]  /*0440*/  ISETP.GE.AND P6, PT, R16, RZ, PT ;  /* 0x000000ff1000720c */ /* 0x000fc80003fc6270 */
[----:B------:R-:W-:-:S13]  /*0450*/  ISETP.GE.OR P6, PT, R17, R10, !P6 ;  /* 0x0000000a1100720c */ /* 0x000fda00077c6670 */
[-C--:B------:R-:W-:Y:S02]  /*0460*/  @!P6 IMAD R17, R27, R10.reuse, R16 ;  /* 0x0000000a1b11e224 */ /* 0x080fe400078e0210 */
[----:B------:R-:W-:Y:S02]  /*0470*/  VIADD R16, R25, 0x10 ;  /* 0x0000001019107836 */ /* 0x000fe40000000000 */
[----:B------:R-:W-:-:S04]  /*0480*/  @!P6 IMAD R17, R17, R10, R24 ;  /* 0x0000000a1111e224 */ /* 0x000fc800078e0218 */
[----:B01----:R-:W-:Y:S01]  /*0490*/  @!P6 IMAD.WIDE R18, R17, 0x4, R14 ;  /* 0x000000041112e825 */ /* 0x003fe200078e020e */
[----:B------:R-:W-:-:S04]  /*04a0*/  VIMNMX3 R17, R24, R16, R27, !PT ;  /* 0x000000101811720f */ /* 0x000fc8000780011b */
[----:B------:R-:W2:Y:S01]  /*04b0*/  @!P6 LDG.E R20, desc[UR4][R18.64] ;  /* 0x000000041214e981 */ /* 0x000ea2000c1e1900 */
[----:B------:R-:W-:-:S13]  /*04c0*/  ISETP.GE.AND P6, PT, R17, R10, PT ;  /* 0x0000000a1100720c */ /* 0x000fda0003fc6270 */
[----:B------:R-:W-:-:S04]  /*04d0*/  @!P6 IMAD R17, R27, R10, R16 ;  /* 0x0000000a1b11e224 */ /* 0x000fc800078e0210 */
[----:B------:R-:W-:-:S04]  /*04e0*/  @!P6 IMAD R17, R17, R10, R24 ;  /* 0x0000000a1111e224 */ /* 0x000fc800078e0218 */
[----:B------:R-:W-:-:S05]  /*04f0*/  @!P6 IMAD.WIDE R16, R17, 0x4, R14 ;  /* 0x000000041110e825 */ /* 0x000fca00078e020e */
[----:B------:R-:W3:Y:S04]  /*0500*/  @!P6 LDG.E R21, desc[UR4][R16.64] ;  /* 0x000000041015e981 */ /* 0x000ee8000c1e1900 */
[----:B--2---:R2:W-:Y:S04]  /*0510*/  STS [R7], R20 ;  /* 0x0000001407007388 */ /* 0x0045e80000000800 */
[----:B---3--:R2:W-:Y:S02]  /*0520*/  STS [R4+0x480], R21 ;  /* 0x0004801504007388 */ /* 0x0085e40000000800 */
.L_x_3:
[----:B------:R-:W-:Y:S05]  /*0530*/  BSYNC.RECONVERGENT B0 ;  /* 0x0000000000007941 */ /* 0x000fea0003800200 */
.L_x_2:
[-C--:B------:R-:W-:Y:S01]  /*0540*/  ISETP.GE.U32.AND P6, PT, R9, R8.reuse, PT ;  /* 0x000000080900720c */ /* 0x080fe20003fc6070 */
[----:B------:R-:W-:Y:S01]  /*0550*/  IMAD R13, R13, 0x48, R6 ;  /* 0x000000480d0d7824 */ /* 0x000fe200078e0206 */
[----:B------:R-:W-:Y:S01]  /*0560*/  BSSY.RECONVERGENT B0, `(.L_x_4) ;  /* 0x0000013000007945 */ /* 0x000fe20003800200 */
[----:B------:R-:W-:-:S03]  /*0570*/  ISETP.GE.U32.OR P0, PT, R9, R8, P0 ;  /* 0x000000080900720c */ /* 0x000fc60000706470 */
[----:B------:R-:W-:-:S07]  /*0580*/  LEA R9, R12, R13, 0x2 ;  /* 0x0000000d0c097211 */ /* 0x000fce00078e10ff */
[----:B------:R-:W-:Y:S05]  /*0590*/  @P6 BRA `(.L_x_5) ;  /* 0x00000000003c6947 */ /* 0x000fea0003800000 */
[----:B------:R-:W-:Y:S01]  /*05a0*/  IADD3 R16, PT, PT, -R8, R27, RZ ;  /* 0x0000001b08107210 */ /* 0x000fe20007ffe1ff */
[----:B01----:R-:W-:Y:S01]  /*05b0*/  VIADD R19, R27, 0x10 ;  /* 0x000000101b137836 */ /* 0x003fe20000000000 */
[----:B--2---:R-:W-:Y:S02]  /*05c0*/  CS2R R20, SRZ ;  /* 0x0000000000147805 */ /* 0x004fe4000001ff00 */
[----:B------:R-:W-:Y:S02]  /*05d0*/  ISETP.LT.OR P6, PT, R16, RZ, P1 ;  /* 0x000000ff1000720c */ /* 0x000fe40000fc1670 */
[----:B------:R-:W-:-:S11]  /*05e0*/  ISETP.GE.OR P1, PT, R19, R10, P1 ;  /* 0x0000000a1300720c */ /* 0x000fd60000f26670 */
[-CC-:B------:R-:W-:Y:S02]  /*05f0*/  @!P6 IMAD R17, R16, R10.reuse, R25.reuse ;  /* 0x0000000a1011e224 */ /* 0x180fe400078e0219 */
[-C--:B------:R-:W-:Y:S02]  /*0600*/  @!P1 IMAD R19, R19, R10.reuse, R25 ;  /* 0x0000000a13139224 */ /* 0x080fe400078e0219 */
[-CC-:B------:R-:W-:Y:S02]  /*0610*/  @!P6 IMAD R17, R17, R10.reuse, R24.reuse ;  /* 0x0000000a1111e224 */ /* 0x180fe400078e0218 */
[----:B------:R-:W-:Y:S02]  /*0620*/  @!P1 IMAD R23, R19, R10, R24 ;  /* 0x0000000a13179224 */ /* 0x000fe400078e0218 */
[----:B------:R-:W-:-:S04]  /*0630*/  @!P6 IMAD.WIDE R18, R17, 0x4, R14 ;  /* 0x000000041112e825 */ /* 0x000fc800078e020e */
[----:B------:R-:W-:Y:S01]  /*0640*/  @!P1 IMAD.WIDE R16, R23, 0x4, R14 ;  /* 0x0000000417109825 */ /* 0x000fe200078e020e */
[----:B------:R-:W2:Y:S04]  /*0650*/  @!P6 LDG.E R20, desc[UR4][R18.64] ;  /* 0x000000041214e981 */ /* 0x000ea8000c1e1900 */
[----:B------:R-:W3:Y:S04]  /*0660*/  @!P1 LDG.E R21, desc[UR4][R16.64] ;  /* 0x0000000410159981 */ /* 0x000ee8000c1e1900 */
[----:B--2---:R4:W-:Y:S04]  /*0670*/  STS [R9], R20 ;  /* 0x0000001409007388 */ /* 0x0049e80000000800 */
[----:B---3--:R4:W-:Y:S02]  /*0680*/  STS [R4+0x5100], R21 ;  /* 0x0051001504007388 */ /* 0x0089e40000000800 */
.L_x_5:
[----:B------:R-:W-:Y:S05]  /*0690*/  BSYNC.RECONVERGENT B0 ;  /* 0x0000000000007941 */ /* 0x000fea0003800200 */
.L_x_4:
[----:B------:R-:W-:Y:S04]  /*06a0*/  BSSY.RECONVERGENT B0, `(.L_x_6) ;  /* 0x0000029000007945 */ /* 0x000fe80003800200 */
[----:B------:R-:W-:Y:S05]  /*06b0*/  @P2 BRA `(.L_x_7) ;  /* 0x00000000009c2947 */ /* 0x000fea0003800000 */
[C---:B--2-4-:R-:W-:Y:S01]  /*06c0*/  IADD3 R20, PT, PT, -R8.reuse, R25, RZ ;  /* 0x0000001908147210 */ /* 0x054fe20007ffe1ff */
[----:B-1----:R-:W-:Y:S01]  /*06d0*/  IMAD.MOV.U32 R22, RZ, RZ, RZ ;  /* 0x000000ffff167224 */ /* 0x002fe200078e00ff */
[----:B0-----:R-:W-:Y:S02]  /*06e0*/  IADD3 R19, PT, PT, -R8, R24, RZ ;  /* 0x0000001808137210 */ /* 0x001fe40007ffe1ff */
[----:B------:R-:W-:Y:S02]  /*06f0*/  IADD3 R18, PT, PT, R24, 0x10, RZ ;  /* 0x0000001018127810 */ /* 0x000fe40007ffe0ff */
[----:B------:R-:W-:-:S04]  /*0700*/  LOP3.LUT R16, R19, R20, RZ, 0xfc, !PT ;  /* 0x0000001413107212 */ /* 0x000fc800078efcff */
[----:B------:R-:W-:-:S04]  /*0710*/  ISETP.GE.AND P1, PT, R16, RZ, PT ;  /* 0x000000ff1000720c */ /* 0x000fc80003f26270 */
[----:B------:R-:W-:-:S13]  /*0720*/  ISETP.GE.OR P1, PT, R27, R10, !P1 ;  /* 0x0000000a1b00720c */ /* 0x000fda0004f26670 */
[----:B------:R-:W-:-:S04]  /*0730*/  @!P1 IMAD R17, R27, R10, R20 ;  /* 0x0000000a1b119224 */ /* 0x000fc800078e0214 */
[----:B------:R-:W-:-:S04]  /*0740*/  @!P1 IMAD R17, R17, R10, R19 ;  /* 0x0000000a11119224 */ /* 0x000fc800078e0213 */
[----:B------:R-:W-:Y:S01]  /*0750*/  @!P1 IMAD.WIDE.U32 R16, R17, 0x4, R14 ;  /* 0x0000000411109825 */ /* 0x000fe200078e000e */
[----:B------:R-:W-:Y:S02]  /*0760*/  IADD3 R28, PT, PT, R25, 0x10, RZ ;  /* 0x00000010191c7810 */ /* 0x000fe40007ffe0ff */
[----:B------:R-:W-:Y:S02]  /*0770*/  VIMNMX R21, PT, PT, R27, R18, !PT ;  /* 0x000000121b157248 */ /* 0x000fe40007fe0100 */
[----:B------:R0:W2:Y:S01]  /*0780*/  @!P1 LDG.E R22, desc[UR4][R16.64] ;  /* 0x0000000410169981 */ /* 0x0000a2000c1e1900 */
[----:B------:R-:W-:Y:S01]  /*0790*/  ISETP.GE.AND P1, PT, R20, RZ, PT ;  /* 0x000000ff1400720c */ /* 0x000fe20003f26270 */
[----:B------:R-:W-:Y:S01]  /*07a0*/  IMAD.MOV.U32 R26, RZ, RZ, RZ ;  /* 0x000000ffff1a7224 */ /* 0x000fe200078e00ff */
[----:B------:R-:W-:Y:S02]  /*07b0*/  ISETP.GE.AND P2, PT, R19, RZ, PT ;  /* 0x000000ff1300720c */ /* 0x000fe40003f46270 */
[----:B------:R-:W-:-:S02]  /*07c0*/  VIMNMX R23, PT, PT, R27, R28, !PT ;  /* 0x0000001c1b177248 */ /* 0x000fc40007fe0100 */
[----:B------:R-:W-:Y:S02]  /*07d0*/  ISETP.GE.OR P1, PT, R21, R10, !P1 ;  /* 0x0000000a1500720c */ /* 0x000fe40004f26670 */
[----:B------:R-:W-:Y:S02]  /*07e0*/  VIMNMX3 R21, R18, R28, R27, !PT ;  /* 0x0000001c1215720f */ /* 0x000fe4000780011b */
[-C--:B------:R-:W-:Y:S02]  /*07f0*/  ISETP.GE.OR P2, PT, R23, R10.reuse, !P2 ;  /* 0x0000000a1700720c */ /* 0x080fe40005746670 */
[----:B------:R-:W-:-:S07]  /*0800*/  ISETP.GE.AND P6, PT, R21, R10, PT ;  /* 0x0000000a1500720c */ /* 0x000fce0003fc6270 */
[----:B------:R-:W-:-:S04]  /*0810*/  @!P1 IMAD R21, R27, R10, R20 ;  /* 0x0000000a1b159224 */ /* 0x000fc800078e0214 */
[CCC-:B0-----:R-:W-:Y:S02]  /*0820*/  @!P2 IMAD R16, R27.reuse, R10.reuse, R28.reuse ;  /* 0x0000000a1b10a224 */ /* 0x1c1fe400078e021c */
[-C--:B------:R-:W-:Y:S02]  /*0830*/  @!P6 IMAD R17, R27, R10.reuse, R28 ;  /* 0x0000000a1b11e224 */ /* 0x080fe400078e021c */
[-CC-:B------:R-:W-:Y:S02]  /*0840*/  @!P1 IMAD R21, R21, R10.reuse, R18.reuse ;  /* 0x0000000a15159224 */ /* 0x180fe400078e0212 */
[-C--:B------:R-:W-:Y:S02]  /*0850*/  @!P2 IMAD R19, R16, R10.reuse, R19 ;  /* 0x0000000a1013a224 */ /* 0x080fe400078e0213 */
[----:B------:R-:W-:Y:S01]  /*0860*/  @!P6 IMAD R17, R17, R10, R18 ;  /* 0x0000000a1111e224 */ /* 0x000fe200078e0212 */
[----:B------:R-:W-:Y:S01]  /*0870*/  CS2R R28, SRZ ;  /* 0x00000000001c7805 */ /* 0x000fe2000001ff00 */
[----:B------:R-:W-:-:S04]  /*0880*/  @!P1 IMAD.WIDE R20, R21, 0x4, R14 ;  /* 0x0000000415149825 */ /* 0x000fc800078e020e */
[--C-:B------:R-:W-:Y:S01]  /*0890*/  @!P2 IMAD.WIDE.U32 R18, R19, 0x4, R14.reuse ;  /* 0x000000041312a825 */ /* 0x100fe200078e000e */
[----:B------:R-:W3:Y:S03]  /*08a0*/  @!P1 LDG.E R26, desc[UR4][R20.64] ;  /* 0x00000004141a9981 */ /* 0x000ee6000c1e1900 */
[----:B------:R-:W-:Y:S01]  /*08b0*/  @!P6 IMAD.WIDE R16, R17, 0x4, R14 ;  /* 0x000000041110e825 */ /* 0x000fe200078e020e */
[----:B------:R-:W4:Y:S04]  /*08c0*/  @!P2 LDG.E R28, desc[UR4][R18.64] ;  /* 0x00000004121ca981 */ /* 0x000f28000c1e1900 */
[----:B------:R-:W5:Y:S01]  /*08d0*/  @!P6 LDG.E R29, desc[UR4][R16.64] ;  /* 0x00000004101de981 */ /* 0x000f62000c1e1900 */
[----:B------:R-:W-:-:S05]  /*08e0*/  LEA R23, R2, R11, 0x2 ;  /* 0x0000000b02177211 */ /* 0x000fca00078e10ff */
[----:B--2---:R0:W-:Y:S04]  /*08f0*/  STS [R23], R22 ;  /* 0x0000001617007388 */ /* 0x0041e80000000800 */
[----:B---3--:R0:W-:Y:S04]  /*0900*/  STS [R7+0x40], R26 ;  /* 0x0000401a07007388 */ /* 0x0081e80000000800 */
[----:B----4-:R0:W-:Y:S04]  /*0910*/  STS [R5+0x480], R28 ;  /* 0x0004801c05007388 */ /* 0x0101e80000000800 */
[----:B-----5:R0:W-:Y:S02]  /*0920*/  STS [R4+0x4c0], R29 ;  /* 0x0004c01d04007388 */ /* 0x0201e40000000800 */
.L_x_7:
[----:B------:R-:W-:Y:S05]  /*0930*/  BSYNC.RECONVERGENT B0 ;  /* 0x0000000000007941 */ /* 0x000fea0003800200 */
.L_x_6:
[----:B------:R-:W-:Y:S04]  /*0940*/  BSSY.RECONVERGENT B0, `(.L_x_8) ;  /* 0x0000029000007945 */ /* 0x000fe80003800200 */
[----:B------:R-:W-:Y:S05]  /*0950*/  @P5 BRA `(.L_x_9) ;  /* 0x00000000009c5947 */ /* 0x000fea0003800000 */
[----:B01----:R-:W-:Y:S01]  /*0960*/  IADD3 R19, PT, PT, -R8, R25, RZ ;  /* 0x0000001908137210 */ /* 0x003fe20007ffe1ff */
[----:B--2-4-:R-:W-:Y:S01]  /*0970*/  IMAD.IADD R21, R27, 0x1, -R8 ;  /* 0x000000011b157824 */ /* 0x014fe200078e0a08 */
[----:B------:R-:W-:Y:S01]  /*0980*/  IADD3 R29, PT, PT, R25, 0x10, RZ ;  /* 0x00000010191d7810 */ /* 0x000fe20007ffe0ff */
[----:B------:R-:W-:Y:S01]  /*0990*/  IMAD.MOV.U32 R26, RZ, RZ, RZ ;  /* 0x000000ffff1a7224 */ /* 0x000fe200078e00ff */
[----:B------:R-:W-:Y:S02]  /*09a0*/  ISETP.GT.AND P1, PT, R19, -0x1, PT ;  /* 0xffffffff1300780c */ /* 0x000fe40003f24270 */
[----:B------:R-:W-:Y:S02]  /*09b0*/  IADD3 R16, PT, PT, R27, 0x10, RZ ;  /* 0x000000101b107810 */ /* 0x000fe40007ffe0ff */
[----:B------:R-:W-:Y:S02]  /*09c0*/  ISETP.GE.AND P2, PT, R21, RZ, PT ;  /* 0x000000ff1500720c */ /* 0x000fe40003f46270 */
[----:B------:R-:W-:-:S02]  /*09d0*/  VIMNMX R17, PT, PT, R24, R29, !PT ;  /* 0x0000001d18117248 */ /* 0x000fc40007fe0100 */
[-C--:B------:R-:W-:Y:S02]  /*09e0*/  ISETP.LT.AND P1, PT, R24, R10.reuse, P1 ;  /* 0x0000000a1800720c */ /* 0x080fe40000f21270 */
[CC--:B------:R-:W-:Y:S02]  /*09f0*/  ISETP.GE.AND P5, PT, R16.reuse, R10.reuse, PT ;  /* 0x0000000a1000720c */ /* 0x0c0fe40003fa6270 */
[-C--:B------:R-:W-:Y:S02]  /*0a00*/  ISETP.GE.OR P2, PT, R17, R10.reuse, !P2 ;  /* 0x0000000a1100720c */ /* 0x080fe40005746670 */
[----:B------:R-:W-:Y:S02]  /*0a10*/  ISETP.LT.OR P6, PT, R21, RZ, !P1 ;  /* 0x000000ff1500720c */ /* 0x000fe40004fc1670 */
[-C--:B------:R-:W-:Y:S02]  /*0a20*/  ISETP.GE.OR P5, PT, R17, R10.reuse, P5 ;  /* 0x0000000a1100720c */ /* 0x080fe40002fa6670 */
[----:B------:R-:W-:-:S02]  /*0a30*/  ISETP.GE.OR P1, PT, R16, R10, !P1 ;  /* 0x0000000a1000720c */ /* 0x000fc40004f26670 */
[----:B------:R-:W-:-:S05]  /*0a40*/  MOV R28, RZ ;  /* 0x000000ff001c7202 */ /* 0x000fca0000000f00 */
[CC--:B------:R-:W-:Y:S02]  /*0a50*/  @!P2 IMAD R23, R21.reuse, R10.reuse, R29 ;  /* 0x0000000a1517a224 */ /* 0x0c0fe400078e021d */
[-C--:B------:R-:W-:Y:S02]  /*0a60*/  @!P6 IMAD R21, R21, R10.reuse, R19 ;  /* 0x0000000a1515e224 */ /* 0x080fe400078e0213 */
[CC--:B------:R-:W-:Y:S02]  /*0a70*/  @!P5 IMAD R17, R16.reuse, R10.reuse, R29 ;  /* 0x0000000a1011d224 */ /* 0x0c0fe400078e021d */
[-CC-:B------:R-:W-:Y:S02]  /*0a80*/  @!P2 IMAD R29, R23, R10.reuse, R24.reuse ;  /* 0x0000000a171da224 */ /* 0x180fe400078e0218 */
[-C--:B------:R-:W-:Y:S02]  /*0a90*/  @!P1 IMAD R19, R16, R10.reuse, R19 ;  /* 0x0000000a10139224 */ /* 0x080fe400078e0213 */
[----:B------:R-:W-:-:S02]  /*0aa0*/  @!P6 IMAD R23, R21, R10, R24 ;  /* 0x0000000a1517e224 */ /* 0x000fc400078e0218 */
[----:B------:R-:W-:-:S04]  /*0ab0*/  @!P2 IMAD.WIDE R20, R29, 0x4, R14 ;  /* 0x000000041d14a825 */ /* 0x000fc800078e020e */
[----:B------:R-:W-:Y:S02]  /*0ac0*/  HFMA2 R29, -RZ, RZ, 0, 0 ;  /* 0x00000000ff1d7431 */ /* 0x000fe400000001ff */
[-CC-:B------:R-:W-:Y:S01]  /*0ad0*/  @!P1 IMAD R19, R19, R10.reuse, R24.reuse ;  /* 0x0000000a13139224 */ /* 0x180fe200078e0218 */
[----:B------:R0:W2:Y:S01]  /*0ae0*/  @!P2 LDG.E R28, desc[UR4][R20.64] ;  /* 0x00000004141ca981 */ /* 0x0000a2000c1e1900 */
[----:B------:R-:W-:Y:S02]  /*0af0*/  @!P5 IMAD R17, R17, R10, R24 ;  /* 0x0000000a1111d224 */ /* 0x000fe400078e0218 */
[----:B------:R-:W-:-:S04]  /*0b00*/  @!P6 IMAD.WIDE R22, R23, 0x4, R14 ;  /* 0x000000041716e825 */ /* 0x000fc800078e020e */
[--C-:B------:R-:W-:Y:S01]  /*0b10*/  @!P1 IMAD.WIDE R18, R19, 0x4, R14.reuse ;  /* 0x0000000413129825 */ /* 0x100fe200078e020e */
[----:B------:R-:W3:Y:S01]  /*0b20*/  @!P6 LDG.E R26, desc[UR4][R22.64] ;  /* 0x00000004161ae981 */ /* 0x000ee2000c1e1900 */
[----:B0-----:R-:W-:Y:S02]  /*0b30*/  MOV R21, RZ ;  /* 0x000000ff00157202 */ /* 0x001fe40000000f00 */
[----:B------:R-:W-:Y:S01]  /*0b40*/  @!P5 IMAD.WIDE R16, R17, 0x4, R14 ;  /* 0x000000041110d825 */ /* 0x000fe200078e020e */
[----:B------:R-:W4:Y:S04]  /*0b50*/  @!P1 LDG.E R29, desc[UR4][R18.64] ;  /* 0x00000004121d9981 */ /* 0x000f28000c1e1900 */
[----:B------:R0:W5:Y:S02]  /*0b60*/  @!P5 LDG.E R21, desc[UR4][R16.64] ;  /* 0x000000041015d981 */ /* 0x000164000c1e1900 */
[----:B0-----:R-:W-:-:S04]  /*0b70*/  IMAD R17, R3, 0x48, R6 ;  /* 0x0000004803117824 */ /* 0x001fc800078e0206 */
[----:B------:R-:W-:-:S05]  /*0b80*/  IMAD R12, R12, 0x4, R17 ;  /* 0x000000040c0c7824 */ /* 0x000fca00078e0211 */
[----:B---3--:R3:W-:Y:S04]  /*0b90*/  STS [R12], R26 ;  /* 0x0000001a0c007388 */ /* 0x0087e80000000800 */
[----:B--2---:R3:W-:Y:S04]  /*0ba0*/  STS [R9+0x480], R28 ;  /* 0x0004801c09007388 */ /* 0x0047e80000000800 */
[----:B----4-:R3:W-:Y:S04]  /*0bb0*/  STS [R7+0x5100], R29 ;  /* 0x0051001d07007388 */ /* 0x0107e80000000800 */
[----:B-----5:R3:W-:Y:S02]  /*0bc0*/  STS [R4+0x5580], R21 ;  /* 0x0055801504007388 */ /* 0x0207e40000000800 */
.L_x_9:
[----:B------:R-:W-:Y:S05]  /*0bd0*/  BSYNC.RECONVERGENT B0 ;  /* 0x0000000000007941 */ /* 0x000fea0003800200 */
.L_x_8:
[----:B------:R-:W-:Y:S04]  /*0be0*/  BSSY.RECONVERGENT B0, `(.L_x_10) ;  /* 0x0000028000007945 */ /* 0x000fe80003800200 */
[----:B------:R-:W-:Y:S05]  /*0bf0*/  @P4 BRA `(.L_x_11) ;  /* 0x0000000000984947 */ /* 0x000fea0003800000 */
[----:B------:R-:W-:Y:S01]  /*0c00*/  ISETP.GE.AND P1, PT, R25, R10, PT ;  /* 0x0000000a1900720c */ /* 0x000fe20003f26270 */
[----:B--234-:R-:W-:Y:S01]  /*0c10*/  VIADD R21, R27, 0x10 ;  /* 0x000000101b157836 */ /* 0x01cfe20000000000 */
[C---:B0-----:R-:W-:Y:S02]  /*0c20*/  IADD3 R23, PT, PT, -R8.reuse, R24, RZ ;  /* 0x0000001808177210 */ /* 0x041fe40007ffe1ff */
[----:B------:R-:W-:Y:S02]  /*0c30*/  IADD3 R18, PT, PT, -R8, R27, RZ ;  /* 0x0000001b08127210 */ /* 0x000fe40007ffe1ff */
[----:B------:R-:W-:Y:S02]  /*0c40*/  ISETP.GT.AND P1, PT, R23, -0x1, !P1 ;  /* 0xffffffff1700780c */ /* 0x000fe40004f24270 */
[----:B-1----:R-:W-:Y:S02]  /*0c50*/  IADD3 R19, PT, PT, R24, 0x10, RZ ;  /* 0x0000001018137810 */ /* 0x002fe40007ffe0ff */
[----:B------:R-:W-:-:S02]  /*0c60*/  ISETP.LT.OR P5, PT, R18, RZ, !P1 ;  /* 0x000000ff1200720c */ /* 0x000fc40004fa1670 */
[C---:B------:R-:W-:Y:S02]  /*0c70*/  ISETP.GE.AND P2, PT, R18.reuse, RZ, PT ;  /* 0x000000ff1200720c */ /* 0x040fe40003f46270 */
[----:B------:R-:W-:Y:S02]  /*0c80*/  VIMNMX R17, PT, PT, R25, R19, !PT ;  /* 0x0000001319117248 */ /* 0x000fe40007fe0100 */
[-C--:B------:R-:W-:Y:S02]  /*0c90*/  ISETP.GE.AND P4, PT, R21, R10.reuse, PT ;  /* 0x0000000a1500720c */ /* 0x080fe40003f86270 */
[-C--:B------:R-:W-:Y:S02]  /*0ca0*/  ISETP.GE.OR P2, PT, R17, R10.reuse, !P2 ;  /* 0x0000000a1100720c */ /* 0x080fe40005746670 */
[-C--:B------:R-:W-:Y:S02]  /*0cb0*/  ISETP.GE.OR P1, PT, R21, R10.reuse, !P1 ;  /* 0x0000000a1500720c */ /* 0x080fe40004f26670 */
[-C--:B------:R-:W-:Y:S01]  /*0cc0*/  ISETP.GE.OR P4, PT, R17, R10.reuse, P4 ;  /* 0x0000000a1100720c */ /* 0x080fe20002786670 */
[----:B------:R-:W-:-:S04]  /*0cd0*/  @!P5 IMAD R12, R18, R10, R25 ;  /* 0x0000000a120cd224 */ /* 0x000fc800078e0219 */
[-C--:B------:R-:W-:Y:S02]  /*0ce0*/  @!P5 IMAD R17, R12, R10.reuse, R23 ;  /* 0x0000000a0c11d224 */ /* 0x080fe400078e0217 */
[----:B------:R-:W-:Y:S02]  /*0cf0*/  HFMA2 R12, -RZ, RZ, 0, 0 ;  /* 0x00000000ff0c7431 */ /* 0x000fe400000001ff */
[-CC-:B------:R-:W-:Y:S02]  /*0d00*/  @!P2 IMAD R29, R18, R10.reuse, R25.reuse ;  /* 0x0000000a121da224 */ /* 0x180fe400078e0219 */
[CCC-:B------:R-:W-:Y:S02]  /*0d10*/  @!P1 IMAD R18, R21.reuse, R10.reuse, R25.reuse ;  /* 0x0000000a15129224 */ /* 0x1c0fe400078e0219 */
[----:B------:R-:W-:Y:S02]  /*0d20*/  @!P4 IMAD R28, R21, R10, R25 ;  /* 0x0000000a151cc224 */ /* 0x000fe400078e0219 */
[----:B------:R-:W-:-:S02]  /*0d30*/  HFMA2 R26, -RZ, RZ, 0, 0 ;  /* 0x00000000ff1a7431 */ /* 0x000fc400000001ff */
[----:B------:R-:W-:Y:S01]  /*0d40*/  @!P5 IMAD.WIDE.U32 R16, R17, 0x4, R14 ;  /* 0x000000041110d825 */ /* 0x000fe200078e000e */
[----:B------:R-:W-:-:S03]  /*0d50*/  MOV R22, RZ ;  /* 0x000000ff00167202 */ /* 0x000fc60000000f00 */
[-C--:B------:R-:W-:Y:S01]  /*0d60*/  @!P2 IMAD R29, R29, R10.reuse, R19 ;  /* 0x0000000a1d1da224 */ /* 0x080fe200078e0213 */
[----:B------:R0:W2:Y:S01]  /*0d70*/  @!P5 LDG.E R12, desc[UR4][R16.64] ;  /* 0x00000004100cd981 */ /* 0x0000a2000c1e1900 */
[-C--:B------:R-:W-:Y:S02]  /*0d80*/  @!P1 IMAD R23, R18, R10.reuse, R23 ;  /* 0x0000000a12179224 */ /* 0x080fe400078e0217 */
[----:B------:R-:W-:Y:S02]  /*0d90*/  @!P4 IMAD R28, R28, R10, R19 ;  /* 0x0000000a1c1cc224 */ /* 0x000fe400078e0213 */
[----:B------:R-:W-:-:S04]  /*0da0*/  @!P2 IMAD.WIDE R20, R29, 0x4, R14 ;  /* 0x000000041d14a825 */ /* 0x000fc800078e020e */
[----:B------:R-:W-:Y:S01]  /*0db0*/  IMAD.MOV.U32 R29, RZ, RZ, RZ ;  /* 0x000000ffff1d7224 */ /* 0x000fe200078e00ff */
[----:B------:R-:W3:Y:S01]  /*0dc0*/  @!P2 LDG.E R22, desc[UR4][R20.64] ;  /* 0x000000041416a981 */ /* 0x000ee2000c1e1900 */
[----:B------:R-:W-:-:S04]  /*0dd0*/  @!P1 IMAD.WIDE.U32 R18, R23, 0x4, R14 ;  /* 0x0000000417129825 */ /* 0x000fc800078e000e */
[----:B0-----:R-:W-:Y:S01]  /*0de0*/  @!P4 IMAD.WIDE R16, R28, 0x4, R14 ;  /* 0x000000041c10c825 */ /* 0x001fe200078e020e */
[----:B------:R-:W4:Y:S04]  /*0df0*/  @!P1 LDG.E R26, desc[UR4][R18.64] ;  /* 0x00000004121a9981 */ /* 0x000f28000c1e1900 */
[----:B------:R-:W5:Y:S01]  /*0e00*/  @!P4 LDG.E R29, desc[UR4][R16.64] ;  /* 0x00000004101dc981 */ /* 0x000f62000c1e1900 */
[----:B------:R-:W-:-:S05]  /*0e10*/  LEA R23, R2, R13, 0x2 ;  /* 0x0000000d02177211 */ /* 0x000fca00078e10ff */
[----:B--2---:R0:W-:Y:S04]  /*0e20*/  STS [R23], R12 ;  /* 0x0000000c17007388 */ /* 0x0041e80000000800 */
[----:B---3--:R0:W-:Y:S04]  /*0e30*/  STS [R9+0x40], R22 ;  /* 0x0000401609007388 */ /* 0x0081e80000000800 */
[----:B----4-:R0:W-:Y:S04]  /*0e40*/  STS [R5+0x5100], R26 ;  /* 0x0051001a05007388 */ /* 0x0101e80000000800 */
[----:B-----5:R0:W-:Y:S02]  /*0e50*/  STS [R4+0x5140], R29 ;  /* 0x0051401d04007388 */ /* 0x0201e40000000800 */
.L_x_11:
[----:B------:R-:W-:Y:S05]  /*0e60*/  BSYNC.RECONVERGENT B0 ;  /* 0x0000000000007941 */ /* 0x000fea0003800200 */
.L_x_10:
[----:B------:R-:W-:Y:S04]  /*0e70*/  BSSY.RECONVERGENT B0, `(.L_x_12) ;  /* 0x0000055000007945 */ /* 0x000fe80003800200 */
[----:B------:R-:W-:Y:S05]  /*0e80*/  @P0 BRA `(.L_x_13) ;  /* 0x00000004004c0947 */ /* 0x000fea0003800000 */
[C---:B--234-:R-:W-:Y:S01]  /*0e90*/  IADD3 R21, PT, PT, -R8.reuse, R24, RZ ;  /* 0x0000001808157210 */ /* 0x05cfe20007ffe1ff */
[----:B0-----:R-:W-:Y:S01]  /*0ea0*/  IMAD.IADD R29, R27, 0x1, -R8 ;  /* 0x000000011b1d7824 */ /* 0x001fe200078e0a08 */
[----:B------:R-:W-:Y:S02]  /*0eb0*/  IADD3 R26, PT, PT, -R8, R25, RZ ;  /* 0x00000019081a7210 */ /* 0x000fe40007ffe1ff */
[-C--:B------:R-:W-:Y:S02]  /*0ec0*/  ISETP.GE.AND P4, PT, R21, R10.reuse, PT ;  /* 0x0000000a1500720c */ /* 0x080fe40003f86270 */
[-C--:B------:R-:W-:Y:S02]  /*0ed0*/  ISETP.GE.AND P1, PT, R26, R10.reuse, PT ;  /* 0x0000000a1a00720c */ /* 0x080fe40003f26270 */
[----:B------:R-:W-:Y:S02]  /*0ee0*/  ISETP.GE.AND P0, PT, R29, R10, PT ;  /* 0x0000000a1d00720c */ /* 0x000fe40003f06270 */
[----:B------:R-:W-:-:S02]  /*0ef0*/  ISETP.GT.AND P4, PT, R21, -0x1, !P4 ;  /* 0xffffffff1500780c */ /* 0x000fc40006784270 */
[----:B------:R-:W-:Y:S02]  /*0f00*/  ISETP.GT.AND P1, PT, R26, -0x1, !P1 ;  /* 0xffffffff1a00780c */ /* 0x000fe40004f24270 */
[----:B------:R-:W-:Y:S02]  /*0f10*/  ISETP.GT.AND P0, PT, R29, -0x1, !P0 ;  /* 0xffffffff1d00780c */ /* 0x000fe40004704270 */
[----:B------:R-:W-:Y:S02]  /*0f20*/  PLOP3.LUT P4, PT, P4, P1, PT, 0x80, 0x8 ;  /* 0x000000000008781c */ /* 0x000fe40002783070 */
[----:B------:R-:W-:Y:S02]  /*0f30*/  IADD3 R23, PT, PT, R24, 0x10, RZ ;  /* 0x0000001018177810 */ /* 0x000fe40007ffe0ff */
[----:B------:R-:W-:Y:S02]  /*0f40*/  PLOP3.LUT P5, PT, P4, P0, PT, 0x80, 0x8 ;  /* 0x000000000008781c */ /* 0x000fe400027a1070 */
[----:B------:R-:W-:-:S02]  /*0f50*/  ISETP.GE.AND P2, PT, R23, R10, PT ;  /* 0x0000000a1700720c */ /* 0x000fc40003f46270 */
[----:B------:R-:W-:Y:S02]  /*0f60*/  IADD3 R25, PT, PT, R25, 0x10, RZ ;  /* 0x0000001019197810 */ /* 0x000fe40007ffe0ff */
[----:B------:R-:W-:Y:S02]  /*0f70*/  ISETP.GT.AND P2, PT, R24, -0x11, !P2 ;  /* 0xffffffef1800780c */ /* 0x000fe40005744270 */
[C---:B-1----:R-:W-:Y:S02]  /*0f80*/  VIMNMX R19, PT, PT, R21.reuse, R25, !PT ;  /* 0x0000001915137248 */ /* 0x042fe40007fe0100 */
[----:B------:R-:W-:Y:S02]  /*0f90*/  PLOP3.LUT P1, PT, P2, P1, PT, 0x80, 0x8 ;  /* 0x000000000008781c */ /* 0x000fe40001723070 */
[----:B------:R-:W-:Y:S01]  /*0fa0*/  ISETP.GT.AND P2, PT, R21, -0x1, PT ;  /* 0xffffffff1500780c */ /* 0x000fe20003f44270 */
[----:B------:R-:W-:Y:S01]  /*0fb0*/  @P5 IMAD R17, R29, R10, R26 ;  /* 0x0000000a1d115224 */ /* 0x000fe200078e021a */
[----:B------:R-:W-:-:S02]  /*0fc0*/  MOV R12, RZ ;  /* 0x000000ff000c7202 */ /* 0x000fc40000000f00 */
[-C--:B------:R-:W-:Y:S01]  /*0fd0*/  ISETP.LT.AND P2, PT, R19, R10.reuse, P2 ;  /* 0x0000000a1300720c */ /* 0x080fe20001741270 */
[----:B------:R-:W-:Y:S01]  /*0fe0*/  @P5 IMAD R17, R17, R10, R21 ;  /* 0x0000000a11115224 */ /* 0x000fe200078e0215 */
[----:B------:R-:W-:-:S03]  /*0ff0*/  PLOP3.LUT P6, PT, P1, P0, PT, 0x80, 0x8 ;  /* 0x000000000008781c */ /* 0x000fc60000fc1070 */
[----:B------:R-:W-:-:S05]  /*1000*/  @P5 IMAD.WIDE R16, R17, 0x4, R14 ;  /* 0x0000000411105825 */ /* 0x000fca00078e020e */
[----:B------:R0:W2:Y:S01]  /*1010*/  @P5 LDG.E R12, desc[UR4][R16.64] ;  /* 0x00000004100c5981 */ /* 0x0000a2000c1e1900 */
[----:B------:R-:W-:Y:S01]  /*1020*/  PLOP3.LUT P5, PT, P2, P0, PT, 0x80, 0x8 ;  /* 0x000000000008781c */ /* 0x000fe200017a1070 */
[----:B------:R-:W-:Y:S01]  /*1030*/  IMAD.MOV.U32 R20, RZ, RZ, RZ ;  /* 0x000000ffff147224 */ /* 0x000fe200078e00ff */
[----:B------:R-:W-:Y:S01]  /*1040*/  IADD3 R27, PT, PT, R27, 0x10, RZ ;  /* 0x000000101b1b7810 */ /* 0x000fe20007ffe0ff */
[----:B------:R-:W-:Y:S02]  /*1050*/  HFMA2 R22, -RZ, RZ, 0, 0 ;  /* 0x00000000ff167431 */ /* 0x000fe400000001ff */
[-C--:B------:R-:W-:Y:S01]  /*1060*/  @P6 IMAD R19, R29, R10.reuse, R26 ;  /* 0x0000000a1d136224 */ /* 0x080fe200078e021a */
[----:B------:R-:W-:-:S03]  /*1070*/  ISETP.GE.OR P4, PT, R27, R10, !P4 ;  /* 0x0000000a1b00720c */ /* 0x000fc60006786670 */
[----:B------:R-:W-:-:S04]  /*1080*/  @P6 IMAD R19, R19, R10, R23 ;  /* 0x0000000a13136224 */ /* 0x000fc800078e0217 */
[----:B------:R-:W-:-:S04]  /*1090*/  @P6 IMAD.WIDE R18, R19, 0x4, R14 ;  /* 0x0000000413126825 */ /* 0x000fc800078e020e */
[-C--:B------:R-:W-:Y:S01]  /*10a0*/  @P5 IMAD R28, R29, R10.reuse, R25 ;  /* 0x0000000a1d1c5224 */ /* 0x080fe200078e0219 */
[----:B------:R1:W3:Y:S03]  /*10b0*/  @P6 LDG.E R20, desc[UR4][R18.64] ;  /* 0x0000000412146981 */ /* 0x0002e6000c1e1900 */
[----:B------:R-:W-:-:S04]  /*10c0*/  @P5 IMAD R28, R28, R10, R21 ;  /* 0x0000000a1c1c5224 */ /* 0x000fc800078e0215 */
[----:B0-----:R-:W-:-:S05]  /*10d0*/  @P5 IMAD.WIDE R16, R28, 0x4, R14 ;  /* 0x000000041c105825 */ /* 0x001fca00078e020e */
[----:B------:R0:W4:Y:S01]  /*10e0*/  @P5 LDG.E R22, desc[UR4][R16.64] ;  /* 0x0000000410165981 */ /* 0x000122000c1e1900 */
[CC--:B------:R-:W-:Y:S01]  /*10f0*/  ISETP.GE.OR P5, PT, R27.reuse, R10.reuse, !P1 ;  /* 0x0000000a1b00720c */ /* 0x0c0fe20004fa6670 */
[CC--:B------:R-:W-:Y:S01]  /*1100*/  @!P4 IMAD R28, R27.reuse, R10.reuse, R26 ;  /* 0x0000000a1b1cc224 */ /* 0x0c0fe200078e021a */
[----:B------:R-:W-:Y:S02]  /*1110*/  ISETP.GT.AND P1, PT, R24, -0x11, PT ;  /* 0xffffffef1800780c */ /* 0x000fe40003f24270 */
[-C--:B------:R-:W-:Y:S01]  /*1120*/  ISETP.GE.OR P2, PT, R27, R10.reuse, !P2 ;  /* 0x0000000a1b00720c */ /* 0x080fe20005746670 */
[----:B------:R-:W-:Y:S01]  /*1130*/  @!P4 IMAD R28, R28, R10, R21 ;  /* 0x0000000a1c1cc224 */ /* 0x000fe200078e0215 */
[----:B------:R-:W-:-:S03]  /*1140*/  MOV R24, RZ ;  /* 0x000000ff00187202 */ /* 0x000fc60000000f00 */
[----:B-1----:R-:W-:-:S04]  /*1150*/  @!P4 IMAD.WIDE R18, R28, 0x4, R14 ;  /* 0x000000041c12c825 */ /* 0x002fc800078e020e */
[-C--:B------:R-:W-:Y:S01]  /*1160*/  @!P5 IMAD R28, R27, R10.reuse, R26 ;  /* 0x0000000a1b1cd224 */ /* 0x080fe200078e021a */
[----:B------:R-:W5:Y:S01]  /*1170*/  @!P4 LDG.E R24, desc[UR4][R18.64] ;  /* 0x000000041218c981 */ /* 0x000f62000c1e1900 */
[----:B------:R-:W-:Y:S02]  /*1180*/  IMAD.MOV.U32 R26, RZ, RZ, RZ ;  /* 0x000000ffff1a7224 */ /* 0x000fe400078e00ff */
[----:B------:R-:W-:-:S04]  /*1190*/  @!P5 IMAD R28, R28, R10, R23 ;  /* 0x0000000a1c1cd224 */ /* 0x000fc800078e0217 */
[----:B0-----:R-:W-:Y:S01]  /*11a0*/  @!P5 IMAD.WIDE R16, R28, 0x4, R14 ;  /* 0x000000041c10d825 */ /* 0x001fe200078e020e */
[----:B------:R-:W-:-:S04]  /*11b0*/  VIMNMX R28, PT, PT, R25, R23, !PT ;  /* 0x00000017191c7248 */ /* 0x000fc80007fe0100 */
[-C--:B------:R-:W-:Y:S01]  /*11c0*/  ISETP.LT.AND P1, PT, R28, R10.reuse, P1 ;  /* 0x0000000a1c00720c */ /* 0x080fe20000f21270 */
[----:B------:R0:W5:Y:S01]  /*11d0*/  @!P5 LDG.E R26, desc[UR4][R16.64] ;  /* 0x00000004101ad981 */ /* 0x000162000c1e1900 */
[----:B------:R-:W-:Y:S02]  /*11e0*/  HFMA2 R28, -RZ, RZ, 0, 0 ;  /* 0x00000000ff1c7431 */ /* 0x000fe400000001ff */
[----:B------:R-:W-:Y:S02]  /*11f0*/  PLOP3.LUT P0, PT, P1, P0, PT, 0x80, 0x8 ;  /* 0x000000000008781c */ /* 0x000fe40000f01070 */
[CC--:B------:R-:W-:Y:S01]  /*1200*/  ISETP.GE.OR P1, PT, R27.reuse, R10.reuse, !P1 ;  /* 0x0000000a1b00720c */ /* 0x0c0fe20004f26670 */
[----:B0-----:R-:W-:-:S10]  /*1210*/  @!P2 IMAD R17, R27, R10, R25 ;  /* 0x0000000a1b11a224 */ /* 0x001fd400078e0219 */
[-CC-:B------:R-:W-:Y:S02]  /*1220*/  @P0 IMAD R29, R29, R10.reuse, R25.reuse ;  /* 0x0000000a1d1d0224 */ /* 0x180fe400078e0219 */
[-C--:B------:R-:W-:Y:S02]  /*1230*/  @!P1 IMAD R25, R27, R10.reuse, R25 ;  /* 0x0000000a1b199224 */ /* 0x080fe400078e0219 */
[-C--:B------:R-:W-:Y:S02]  /*1240*/  @P0 IMAD R19, R29, R10.reuse, R23 ;  /* 0x0000000a1d130224 */ /* 0x080fe400078e0217 */
[----:B------:R-:W-:Y:S02]  /*1250*/  @!P2 IMAD R17, R17, R10, R21 ;  /* 0x0000000a1111a224 */ /* 0x000fe400078e0215 */
[----:B------:R-:W-:Y:S02]  /*1260*/  HFMA2 R21, -RZ, RZ, 0, 0 ;  /* 0x00000000ff157431 */ /* 0x000fe400000001ff */
[----:B------:R-:W-:-:S04]  /*1270*/  @P0 IMAD.WIDE R18, R19, 0x4, R14 ;  /* 0x0000000413120825 */ /* 0x000fc800078e020e */
[----:B------:R-:W-:Y:S01]  /*1280*/  @!P1 IMAD R23, R25, R10, R23 ;  /* 0x0000000a19179224 */ /* 0x000fe200078e0217 */
[----:B------:R-:W-:Y:S01]  /*1290*/  MOV R10, RZ ;  /* 0x000000ff000a7202 */ /* 0x000fe20000000f00 */
[--C-:B------:R-:W-:Y:S01]  /*12a0*/  @!P2 IMAD.WIDE R16, R17, 0x4, R14.reuse ;  /* 0x000000041110a825 */ /* 0x100fe200078e020e */
[----:B------:R0:W5:Y:S03]  /*12b0*/  @P0 LDG.E R28, desc[UR4][R18.64] ;  /* 0x00000004121c0981 */ /* 0x000166000c1e1900 */
[----:B------:R-:W-:Y:S01]  /*12c0*/  @!P1 IMAD.WIDE R14, R23, 0x4, R14 ;  /* 0x00000004170e9825 */ /* 0x000fe200078e020e */
[----:B------:R-:W5:Y:S04]  /*12d0*/  @!P2 LDG.E R10, desc[UR4][R16.64] ;  /* 0x00000004100aa981 */ /* 0x000f68000c1e1900 */
[----:B------:R-:W5:Y:S01]  /*12e0*/  @!P1 LDG.E R21, desc[UR4][R14.64] ;  /* 0x000000040e159981 */ /* 0x000f62000c1e1900 */
[----:B------:R-:W-:Y:S01]  /*12f0*/  IMAD R3, R3, 0x48, R6 ;  /* 0x0000004803037824 */ /* 0x000fe200078e0206 */
[----:B------:R-:W-:-:S02]  /*1300*/  LEA R13, R2, R13, 0x2 ;  /* 0x0000000d020d7211 */ /* 0x000fc400078e10ff */
[C---:B------:R-:W-:Y:S01]  /*1310*/  LEA R11, R2.reuse, R11, 0x2 ;  /* 0x0000000b020b7211 */ /* 0x040fe200078e10ff */
[----:B------:R-:W-:-:S05]  /*1320*/  IMAD R3, R2, 0x4, R3 ;  /* 0x0000000402037824 */ /* 0x000fca00078e0203 */
[----:B0-----:R-:W-:Y:S01]  /*1330*/  LEA R19, R8, R3, 0x2 ;  /* 0x0000000308137211 */ /* 0x001fe200078e10ff */
[----:B--2---:R0:W-:Y:S04]  /*1340*/  STS [R3], R12 ;  /* 0x0000000c03007388 */ /* 0x0041e80000000800 */
[----:B---3--:R0:W-:Y:S04]  /*1350*/  STS [R19+0x40], R20 ;  /* 0x0000401413007388 */ /* 0x0081e80000000800 */
[----:B----4-:R0:W-:Y:S04]  /*1360*/  STS [R13+0x480], R22 ;  /* 0x000480160d007388 */ /* 0x0101e80000000800 */
[----:B-----5:R0:W-:Y:S04]  /*1370*/  STS [R9+0x4c0], R28 ;  /* 0x0004c01c09007388 */ /* 0x0201e80000000800 */
[----:B------:R0:W-:Y:S04]  /*1380*/  STS [R11+0x5100], R24 ;  /* 0x005100180b007388 */ /* 0x0001e80000000800 */
[----:B------:R0:W-:Y:S04]  /*1390*/  STS [R7+0x5140], R26 ;  /* 0x0051401a07007388 */ /* 0x0001e80000000800 */
[----:B------:R0:W-:Y:S04]  /*13a0*/  STS [R5+0x5580], R10 ;  /* 0x0055800a05007388 */ /* 0x0001e80000000800 */
[----:B------:R0:W-:Y:S02]  /*13b0*/  STS [R4+0x55c0], R21 ;  /* 0x0055c01504007388 */ /* 0x0001e40000000800 */
.L_x_13:
[----:B------:R-:W-:Y:S05]  /*13c0*/  BSYNC.RECONVERGENT B0 ;  /* 0x0000000000007941 */ /* 0x000fea0003800200 */
.L_x_12:
[----:B------:R-:W-:Y:S06]  /*13d0*/  BAR.SYNC.DEFER_BLOCKING 0x0 ;  /* 0x0000000000007b1d */ /* 0x000fec0000010000 */
[----:B------:R-:W-:Y:S05]  /*13e0*/  @!P3 EXIT ;  /* 0x000000000000b94d */ /* 0x000fea0003800000 */
[----:B------:R-:W1:Y:S01]  /*13f0*/  LDS R2, [R4+-0x55c] ;  /* 0xfffaa40004027984 */ /* 0x000e620000000800 */
[----:B------:R-:W1:Y:S03]  /*1400*/  LDCU UR6, c[0x3][0x24] ;  /* 0x00c00480ff0677ac */ /* 0x000e660008000800 */
[----:B------:R-:W5:Y:S01]  /*1410*/  LDS R6, [R4+-0x558] ;  /* 0xfffaa80004067984 */ /* 0x000f620000000800 */
[----:B------:R-:W5:Y:S03]  /*1420*/  LDCU.64 UR8, c[0x3][0x28] ;  /* 0x00c00500ff0877ac */ /* 0x000f660008000a00 */
[----:B0-23--:R-:W0:Y:S01]  /*1430*/  LDS R7, [R4+-0x554] ;  /* 0xfffaac0004077984 */ /* 0x00de220000000800 */
[----:B------:R-:W2:Y:S03]  /*1440*/  LDCU.128 UR12, c[0x3][0x30] ;  /* 0x00c00600ff0c77ac */ /* 0x000ea60008000c00 */
[----:B------:R-:W2:Y:S04]  /*1450*/  LDS R8, [R4+-0x514] ;  /* 0xfffaec0004087984 */ /* 0x000ea80000000800 */
[----:B----4-:R-:W3:Y:S04]  /*1460*/  LDS R9, [R4+-0x510] ;  /* 0xfffaf00004097984 */ /* 0x010ee80000000800 */
[----:B------:R-:W4:Y:S04]  /*1470*/  LDS R10, [R4+-0x50c] ;  /* 0xfffaf400040a7984 */ /* 0x000f280000000800 */
[----:B------:R-:W4:Y:S04]  /*1480*/  LDS R11, [R4+-0x4cc] ;  /* 0xfffb3400040b7984 */ /* 0x000f280000000800 */
[----:B------:R-:W4:Y:S04]  /*1490*/  LDS R12, [R4+-0x4c8] ;  /* 0xfffb3800040c7984 */ /* 0x000f280000000800 */
[----:B------:R-:W4:Y:S04]  /*14a0*/  LDS R13, [R4+-0x4c4] ;  /* 0xfffb3c00040d7984 */ /* 0x000f280000000800 */
[----:B------:R-:W4:Y:S01]  /*14b0*/  LDS R3, [R4+-0x4c] ;  /* 0xffffb40004037984 */ /* 0x000f220000000800 */
[----:B-1----:R-:W-:-:S03]  /*14c0*/  FFMA R5, R2, UR6, RZ ;  /* 0x0000000602057c23 */ /* 0x002fc600080000ff */
[----:B------:R-:W-:Y:S01]  /*14d0*/  LDS R15, [R4+0x4c8] ;  /* 0x0004c800040f7984 */ /* 0x000fe20000000800 */
[----:B-----5:R-:W-:-:S03]  /*14e0*/  FFMA R6, R6, UR8, R5 ;  /* 0x0000000806067c23 */ /* 0x020fc60008000005 */
[----:B------:R-:W1:Y:S01]  /*14f0*/  LDS R2, [R4+-0x48] ;  /* 0xffffb80004027984 */ /* 0x000e620000000800 */
[----:B0-----:R-:W-:-:S03]  /*1500*/  FFMA R7, R7, UR9, R6 ;  /* 0x0000000907077c23 */ /* 0x001fc60008000006 */
[----:B------:R-:W0:Y:S01]  /*1510*/  LDS R5, [R4+-0x44] ;  /* 0xffffbc0004057984 */ /* 0x000e220000000800 */
[----:B------:R-:W5:Y:S01]  /*1520*/  LDCU.128 UR8, c[0x3][0x40] ;  /* 0x00c00800ff0877ac */ /* 0x000f620008000c00 */
[----:B--2---:R-:W-:Y:S02]  /*1530*/  FFMA R8, R8, UR12, R7 ;  /* 0x0000000c08087c23 */ /* 0x004fe40008000007 */
[----:B------:R-:W2:Y:S02]  /*1540*/  LDS R6, [R4+-0x4] ;  /* 0xfffffc0004067984 */ /* 0x000ea40000000800 */
[----:B---3--:R-:W-:Y:S02]  /*1550*/  FFMA R9, R9, UR13, R8 ;  /* 0x0000000d09097c23 */ /* 0x008fe40008000008 */
[----:B------:R-:W3:Y:S02]  /*1560*/  LDS R7, [R4] ;  /* 0x0000000004077984 */ /* 0x000ee40000000800 */
[----:B----4-:R-:W-:-:S02]  /*1570*/  FFMA R10, R10, UR14, R9 ;  /* 0x0000000e0a0a7c23 */ /* 0x010fc40008000009 */
[----:B------:R-:W4:Y:S02]  /*1580*/  LDS R8, [R4+0x4] ;  /* 0x0000040004087984 */ /* 0x000f240000000800 */
[----:B------:R-:W-:Y:S02]  /*1590*/  FFMA R11, R11, UR15, R10 ;  /* 0x0000000f0b0b7c23 */ /* 0x000fe4000800000a */
[----:B------:R-:W4:Y:S01]  /*15a0*/  LDS R9, [R4+0x44] ;  /* 0x0000440004097984 */ /* 0x000f220000000800 */
[----:B------:R-:W0:Y:S01]  /*15b0*/  LDCU.128 UR12, c[0x3][0x50] ;  /* 0x00c00a00ff0c77ac */ /* 0x000e220008000c00 */
[----:B-----5:R-:W-:Y:S02]  /*15c0*/  FFMA R12, R12, UR8, R11 ;  /* 0x000000080c0c7c23 */ /* 0x020fe4000800000b */
[----:B------:R-:W5:Y:S02]  /*15d0*/  LDS R10, [R4+0x48] ;  /* 0x00004800040a7984 */ /* 0x000f640000000800 */
[----:B------:R-:W-:-:S02]  /*15e0*/  FFMA R12, R13, UR9, R12 ;  /* 0x000000090d0c7c23 */ /* 0x000fc4000800000c */
[----:B------:R-:W5:Y:S02]  /*15f0*/  LDS R11, [R4+0x4c] ;  /* 0x00004c00040b7984 */ /* 0x000f640000000800 */
[----:B------:R-:W-:Y:S02]  /*1600*/  FFMA R3, R3, UR10, R12 ;  /* 0x0000000a03037c23 */ /* 0x000fe4000800000c */
[----:B------:R-:W5:Y:S04]  /*1610*/  LDS R13, [R4+0x4c4] ;  /* 0x0004c400040d7984 */ /* 0x000f680000000800 */
[----:B------:R-:W5:Y:S01]  /*1620*/  LDS R12, [R4+0x4cc] ;  /* 0x0004cc00040c7984 */ /* 0x000f620000000800 */
[----:B-1----:R-:W-:Y:S01]  /*1630*/  FFMA R2, R2, UR11, R3 ;  /* 0x0000000b02027c23 */ /* 0x002fe20008000003 */
[----:B------:R-:W1:Y:S02]  /*1640*/  LDCU.128 UR8, c[0x3][0x60] ;  /* 0x00c00c00ff0877ac */ /* 0x000e640008000c00 */
[----:B------:R-:W5:Y:S01]  /*1650*/  LDS R17, [R4+0x50c] ;  /* 0x00050c0004117984 */ /* 0x000f620000000800 */
[----:B0-----:R-:W-:-:S03]  /*1660*/  FFMA R5, R5, UR12, R2 ;  /* 0x0000000c05057c23 */ /* 0x001fc60008000002 */
[----:B------:R-:W-:Y:S01]  /*1670*/  LDS R14, [R4+0x554] ;  /* 0x00055400040e7984 */ /* 0x000fe20000000800 */
[----:B------:R-:W0:Y:S01]  /*1680*/  LDC.64 R2, c[0x0][0x388] ;  /* 0x0000e200ff027b82 */ /* 0x000e220000000a00 */
[----:B--2---:R-:W-:Y:S02]  /*1690*/  FFMA R6, R6, UR13, R5 ;  /* 0x0000000d06067c23 */ /* 0x004fe40008000005 */
[----:B------:R-:W2:Y:S02]  /*16a0*/  LDS R5, [R4+0x510] ;  /* 0x0005100004057984 */ /* 0x000ea40000000800 */
[----:B---3--:R-:W-:Y:S02]  /*16b0*/  FFMA R7, R7, UR14, R6 ;  /* 0x0000000e07077c23 */ /* 0x008fe40008000006 */
[----:B------:R-:W3:Y:S02]  /*16c0*/  LDS R6, [R4+0x514] ;  /* 0x0005140004067984 */ /* 0x000ee40000000800 */
[----:B----4-:R-:W-:Y:S01]  /*16d0*/  FFMA R8, R8, UR15, R7 ;  /* 0x0000000f08087c23 */ /* 0x010fe20008000007 */
[----:B------:R-:W4:Y:S01]  /*16e0*/  LDCU.128 UR12, c[0x3][0x70] ;  /* 0x00c00e00ff0c77ac */ /* 0x000f220008000c00 */
[----:B------:R-:W-:Y:S02]  /*16f0*/  LDS R16, [R4+0x55c] ;  /* 0x00055c0004107984 */ /* 0x000fe40000000800 */
[----:B-1----:R-:W-:-:S02]  /*1700*/  FFMA R9, R9, UR8, R8 ;  /* 0x0000000809097c23 */ /* 0x002fc40008000008 */
[----:B------:R-:W1:Y:S02]  /*1710*/  LDS R8, [R4+0x558] ;  /* 0x0005580004087984 */ /* 0x000e640000000800 */
[----:B-----5:R-:W-:-:S04]  /*1720*/  FFMA R10, R10, UR9, R9 ;  /* 0x000000090a0a7c23 */ /* 0x020fc80008000009 */
[----:B------:R-:W-:Y:S01]  /*1730*/  FFMA R10, R11, UR10, R10 ;  /* 0x0000000a0b0a7c23 */ /* 0x000fe2000800000a */
[----:B0-----:R-:W-:-:S04]  /*1740*/  IMAD.WIDE R2, R0, 0x4, R2 ;  /* 0x0000000400027825 */ /* 0x001fc800078e0202 */
[----:B------:R-:W-:Y:S01]  /*1750*/  FFMA R10, R13, UR11, R10 ;  /* 0x0000000b0d0a7c23 */ /* 0x000fe2000800000a */
[----:B------:R-:W3:Y:S03]  /*1760*/  LDCU.128 UR8, c[0x3][0x80] ;  /* 0x00c01000ff0877ac */ /* 0x000ee60008000c00 */
[----:B----4-:R-:W-:-:S04]  /*1770*/  FFMA R15, R15, UR12, R10 ;  /* 0x0000000c0f0f7c23 */ /* 0x010fc8000800000a */
[----:B------:R-:W-:-:S04]  /*1780*/  FFMA R12, R12, UR13, R15 ;  /* 0x0000000d0c0c7c23 */ /* 0x000fc8000800000f */
[----:B------:R-:W-:-:S04]  /*1790*/  FFMA R12, R17, UR14, R12 ;  /* 0x0000000e110c7c23 */ /* 0x000fc8000800000c */
[----:B--2---:R-:W-:-:S04]  /*17a0*/  FFMA R5, R5, UR15, R12 ;  /* 0x0000000f05057c23 */ /* 0x004fc8000800000c */
[----:B---3--:R-:W-:-:S04]  /*17b0*/  FFMA R5, R6, UR8, R5 ;  /* 0x0000000806057c23 */ /* 0x008fc80008000005 */
[----:B------:R-:W-:-:S04]  /*17c0*/  FFMA R5, R14, UR9, R5 ;  /* 0x000000090e057c23 */ /* 0x000fc80008000005 */
[----:B-1----:R-:W-:-:S04]  /*17d0*/  FFMA R5, R8, UR10, R5 ;  /* 0x0000000a08057c23 */ /* 0x002fc80008000005 */
[----:B------:R-:W-:-:S05]  /*17e0*/  FFMA R5, R16, UR11, R5 ;  /* 0x0000000b10057c23 */ /* 0x000fca0008000005 */
[----:B------:R-:W-:Y:S01]  /*17f0*/  STG.E desc[UR4][R2.64], R5 ;  /* 0x0000000502007986 */ /* 0x000fe2000c101904 */
[----:B------:R-:W-:Y:S05]  /*1800*/  EXIT ;  /* 0x000000000000794d */ /* 0x000fea0003800000 */
.L_x_14:
[----:B------:R-:W-:-:S00]  /*1810*/  BRA `(.L_x_14) ;  /* 0xfffffffc00fc7947 */ /* 0x000fc0000383ffff */
[----:B------:R-:W-:-:S00]  /*1820*/  NOP ;  /* 0x0000000000007918 */ /* 0x000fc00000000000 */
        /* <DEDUP_REMOVED lines=13> */
.L_x_121:


//--------------------- .text._Z22kernel3D_opt_templatedILi8EEvPKfPfii --------------------------
	.section	.text._Z22kernel3D_opt_templatedILi8EEvPKfPfii,"ax",@progbits
	.align	128
        .global         _Z22kernel3D_opt_templatedILi8EEvPKfPfii
        .type           _Z22kernel3D_opt_templatedILi8EEvPKfPfii,@function
        .size           _Z22kernel3D_opt_templatedILi8EEvPKfPfii,(.L_x_122 - _Z22kernel3D_opt_templatedILi8EEvPKfPfii)
        .other          _Z22kernel3D_opt_templatedILi8EEvPKfPfii,@"STO_CUDA_ENTRY STV_DEFAULT"
_Z22kernel3D_opt_templatedILi8EEvPKfPfii:
.text._Z22kernel3D_opt_templatedILi8EEvPKfPfii:
        /* <DEDUP_REMOVED lines=57> */
.L_x_16:
[----:B------:R-:W-:Y:S05]  /*0390*/  BSYNC.RECONVERGENT B0 ;  /* 0x0000000000007941 */ /* 0x000fea0003800200 */
.L_x_15:
        /* <DEDUP_REMOVED lines=25> */
.L_x_18:
[----:B------:R-:W-:Y:S05]  /*0530*/  BSYNC.RECONVERGENT B0 ;  /* 0x0000000000007941 */ /* 0x000fea0003800200 */
.L_x_17:
        /* <DEDUP_REMOVED lines=21> */
.L_x_20:
[----:B------:R-:W-:Y:S05]  /*0690*/  BSYNC.RECONVERGENT B0 ;  /* 0x0000000000007941 */ /* 0x000fea0003800200 */
.L_x_19:
        /* <DEDUP_REMOVED lines=41> */
.L_x_22:
[----:B------:R-:W-:Y:S05]  /*0930*/  BSYNC.RECONVERGENT B0 ;  /* 0x0000000000007941 */ /* 0x000fea0003800200 */
.L_x_21:
        /* <DEDUP_REMOVED lines=41> */
.L_x_24:
[----:B------:R-:W-:Y:S05]  /*0bd0*/  BSYNC.RECONVERGENT B0 ;  /* 0x0000000000007941 */ /* 0x000fea0003800200 */
.L_x_23:
        /* <DEDUP_REMOVED lines=40> */
.L_x_26:
[----:B------:R-:W-:Y:S05]  /*0e60*/  BSYNC.RECONVERGENT B0 ;  /* 0x0000000000007941 */ /* 0x000fea0003800200 */
.L_x_25:
        /* <DEDUP_REMOVED lines=85> */
.L_x_28:
[----:B------:R-:W-:Y:S05]  /*13c0*/  BSYNC.RECONVERGENT B0 ;  /* 0x0000000000007941 */ /* 0x000fea0003800200 */
.L_x_27:
        /* <DEDUP_REMOVED lines=68> */
.L_x_29:
        /* <DEDUP_REMOVED lines=15> */
.L_x_122:


//--------------------- .text._Z22kernel3D_opt_templatedILi4EEvPKfPfii --------------------------
	.section	.text._Z22kernel3D_opt_templatedILi4EEvPKfPfii,"ax",@progbits
	.align	128
        .global         _Z22kernel3D_opt_templatedILi4EEvPKfPfii
        .type           _Z22kernel3D_opt_templatedILi4EEvPKfPfii,@function
        .size           _Z22kernel3D_opt_templatedILi4EEvPKfPfii,(.L_x_123 - _Z22kernel3D_opt_templatedILi4EEvPKfPfii)
        .other          _Z22kernel3D_opt_templatedILi4EEvPKfPfii,@"STO_CUDA_ENTRY STV_DEFAULT"
_Z22kernel3D_opt_templatedILi4EEvPKfPfii:
.text._Z22kernel3D_opt_templatedILi4EEvPKfPfii:
        /* <DEDUP_REMOVED lines=57> */
.L_x_31:
[----:B------:R-:W-:Y:S05]  /*0390*/  BSYNC.RECONVERGENT B0 ;  /* 0x0000000000007941 */ /* 0x000fea0003800200 */
.L_x_30:
        /* <DEDUP_REMOVED lines=25> */
.L_x_33:
[----:B------:R-:W-:Y:S05]  /*0530*/  BSYNC.RECONVERGENT B0 ;  /* 0x0000000000007941 */ /* 0x000fea0003800200 */
.L_x_32:
        /* <DEDUP_REMOVED lines=21> */
.L_x_35:
[----:B------:R-:W-:Y:S05]  /*0690*/  BSYNC.RECONVERGENT B0 ;  /* 0x0000000000007941 */ /* 0x000fea0003800200 */
.L_x_34:
        /* <DEDUP_REMOVED lines=41> */
.L_x_37:
[----:B------:R-:W-:Y:S05]  /*0930*/  BSYNC.RECONVERGENT B0 ;  /* 0x0000000000007941 */ /* 0x000fea0003800200 */
.L_x_36:
        /* <DEDUP_REMOVED lines=41> */
.L_x_39:
[----:B------:R-:W-:Y:S05]  /*0bd0*/  BSYNC.RECONVERGENT B0 ;  /* 0x0000000000007941 */ /* 0x000fea0003800200 */
.L_x_38:
        /* <DEDUP_REMOVED lines=40> */
.L_x_41:
[----:B------:R-:W-:Y:S05]  /*0e60*/  BSYNC.RECONVERGENT B0 ;  /* 0x0000000000007941 */ /* 0x000fea0003800200 */
.L_x_40:
        /* <DEDUP_REMOVED lines=85> */
.L_x_43:
[----:B------:R-:W-:Y:S05]  /*13c0*/  BSYNC.RECONVERGENT B0 ;  /* 0x0000000000007941 */ /* 0x000fea0003800200 */
.L_x_42:
        /* <DEDUP_REMOVED lines=68> */
.L_x_44:
        /* <DEDUP_REMOVED lines=15> */
.L_x_123:


//--------------------- .text._Z22kernel3D_opt_templatedILi2EEvPKfPfii --------------------------
	.section	.text._Z22kernel3D_opt_templatedILi2EEvPKfPfii,"ax",@progbits
	.align	128
        .global         _Z22kernel3D_opt_templatedILi2EEvPKfPfii
        .type           _Z22kernel3D_opt_templatedILi2EEvPKfPfii,@function
        .size           _Z22kernel3D_opt_templatedILi2EEvPKfPfii,(.L_x_124 - _Z22kernel3D_opt_templatedILi2EEvPKfPfii)
        .other          _Z22kernel3D_opt_templatedILi2EEvPKfPfii,@"STO_CUDA_ENTRY STV_DEFAULT"
_Z22kernel3D_opt_templatedILi2EEvPKfPfii:
.text._Z22kernel3D_opt_templatedILi2EEvPKfPfii:
[----:B------:R-:W-:Y:S01]  /*0000*/  LDC R1, c[0x0][0x37c] ;  /* 0x0000df00ff017b82 */ /* 0x000fe20000000800 */
[----:B------:R-:W0:Y:S07]  /*0010*/  S2R R0, SR_CTAID.Y ;  /* 0x0000000000007919 */ /* 0x000e2e0000002600 */
[----:B------:R-:W1:Y:S01]  /*0020*/  LDC.64 R10, c[0x0][0x390] ;  /* 0x0000e400ff0a7b82 */ /* 0x000e620000000a00 */
[----:B------:R-:W2:Y:S01]  /*0030*/  LDCU.64 UR6, c[0x0][0x358] ;  /* 0x00006b00ff0677ac */ /* 0x000ea20008000a00 */
[----:B------:R-:W-:Y:S01]  /*0040*/  IMAD.MOV.U32 R19, RZ, RZ, RZ ;  /* 0x000000ffff137224 */ /* 0x000fe200078e00ff */
[----:B------:R-:W0:Y:S01]  /*0050*/  S2R R3, SR_TID.Y ;  /* 0x0000000000037919 */ /* 0x000e220000002200 */
[----:B------:R-:W3:Y:S04]  /*0060*/  S2R R2, SR_TID.X ;  /* 0x0000000000027919 */ /* 0x000ee80000002100 */
[----:B------:R-:W4:Y:S01]  /*0070*/  LDC.64 R14, c[0x0][0x380] ;  /* 0x0000e000ff0e7b82 */ /* 0x000f220000000a00 */
[----:B------:R-:W3:Y:S01]  /*0080*/  S2R R5, SR_CTAID.X ;  /* 0x0000000000057919 */ /* 0x000ee20000002500 */
[----:B------:R-:W5:Y:S01]  /*0090*/  S2R R4, SR_CTAID.Z ;  /* 0x0000000000047919 */ /* 0x000f620000002700 */
[----:B------:R-:W5:Y:S01]  /*00a0*/  S2R R9, SR_TID.Z ;  /* 0x0000000000097919 */ /* 0x000f620000002300 */
[----:B0-----:R-:W-:Y:S01]  /*00b0*/  IMAD R25, R0, 0x2, R3 ;  /* 0x0000000200197824 */ /* 0x001fe200078e0203 */
[----:B---3--:R-:W-:-:S04]  /*00c0*/  LEA R24, R5, R2, 0x1 ;  /* 0x0000000205187211 */ /* 0x008fc800078e08ff */
[----:B------:R-:W-:Y:S02]  /*00d0*/  VIMNMX R5, PT, PT, R24, R25, !PT ;  /* 0x0000001918057248 */ /* 0x000fe40007fe0100 */
[----:B-----5:R-:W-:Y:S02]  /*00e0*/  LEA R27, R4, R9, 0x1 ;  /* 0x00000009041b7211 */ /* 0x020fe400078e08ff */
[----:B-1----:R-:W-:-:S03]  /*00f0*/  ISETP.GE.AND P1, PT, R5, R10, PT ;  /* 0x0000000a0500720c */ /* 0x002fc60003f26270 */
[CC--:B------:R-:W-:Y:S01]  /*0100*/  IMAD R17, R27.reuse, R10.reuse, R25 ;  /* 0x0000000a1b117224 */ /* 0x0c0fe200078e0219 */
[----:B------:R-:W-:-:S03]  /*0110*/  ISETP.LT.AND P3, PT, R27, R10, !P1 ;  /* 0x0000000a1b00720c */ /* 0x000fc60004f61270 */
[----:B------:R-:W-:-:S04]  /*0120*/  IMAD R0, R17, R10, R24 ;  /* 0x0000000a11007224 */ /* 0x000fc800078e0218 */
[----:B----4-:R-:W-:-:S06]  /*0130*/  IMAD.WIDE R6, R0, 0x4, R14 ;  /* 0x0000000400067825 */ /* 0x010fcc00078e020e */
[----:B--2---:R-:W2:Y:S01]  /*0140*/  @P3 LDG.E R19, desc[UR6][R6.64] ;  /* 0x0000000606133981 */ /* 0x004ea2000c1e1900 */
[----:B------:R-:W0:Y:S01]  /*0150*/  S2UR UR5, SR_CgaCtaId ;  /* 0x00000000000579c3 */ /* 0x000e220000008800 */
[----:B------:R-:W-:Y:S01]  /*0160*/  UMOV UR4, 0x400 ;  /* 0x0000040000047882 */ /* 0x000fe20000000000 */
[----:B------:R-:W-:Y:S01]  /*0170*/  SHF.R.S32.HI R8, RZ, 0x1, R11 ;  /* 0x00000001ff087819 */ /* 0x000fe2000001140b */
[----:B------:R-:W-:Y:S01]  /*0180*/  BSSY.RECONVERGENT B0, `(.L_x_45) ;  /* 0x0000021000007945 */ /* 0x000fe20003800200 */
[----:B------:R-:W-:Y:S02]  /*0190*/  VIMNMX.U32 R11, PT, PT, R2, R3, !PT ;  /* 0x00000003020b7248 */ /* 0x000fe40007fe0000 */
[C---:B------:R-:W-:Y:S01]  /*01a0*/  IADD3 R18, PT, PT, R8.reuse, R9, RZ ;  /* 0x0000000908127210 */ /* 0x040fe20007ffe0ff */
[C---:B------:R-:W-:Y:S01]  /*01b0*/  IMAD.IADD R13, R8.reuse, 0x1, R3 ;  /* 0x00000001080d7824 */ /* 0x040fe200078e0203 */
[----:B------:R-:W-:Y:S02]  /*01c0*/  IADD3 R12, PT, PT, R8, R2, RZ ;  /* 0x00000002080c7210 */ /* 0x000fe40007ffe0ff */
[----:B------:R-:W-:-:S02]  /*01d0*/  ISETP.GE.U32.AND P4, PT, R2, R8, PT ;  /* 0x000000080200720c */ /* 0x000fc40003f86070 */
[-C--:B------:R-:W-:Y:S02]  /*01e0*/  VIMNMX.U32 R21, PT, PT, R3, R9.reuse, !PT ;  /* 0x0000000903157248 */ /* 0x080fe40007fe0000 */
[CC--:B------:R-:W-:Y:S02]  /*01f0*/  ISETP.GE.U32.AND P0, PT, R11.reuse, R8.reuse, PT ;  /* 0x000000080b00720c */ /* 0x0c0fe40003f06070 */
[-C--:B------:R-:W-:Y:S02]  /*0200*/  ISETP.GE.U32.AND P2, PT, R11, R8.reuse, PT ;  /* 0x000000080b00720c */ /* 0x080fe40003f46070 */
[----:B------:R-:W-:Y:S02]  /*0210*/  ISETP.GE.U32.AND P5, PT, R21, R8, PT ;  /* 0x000000081500720c */ /* 0x000fe40003fa6070 */
[----:B------:R-:W-:Y:S01]  /*0220*/  VIMNMX.U32 R11, PT, PT, R2, R9, !PT ;  /* 0x00000009020b7248 */ /* 0x000fe20007fe0000 */
[----:B0-----:R-:W-:-:S06]  /*0230*/  ULEA UR4, UR5, UR4, 0x18 ;  /* 0x0000000405047291 */ /* 0x001fcc000f8ec0ff */
[----:B------:R-:W-:-:S05]  /*0240*/  LEA R18, R18, UR4, 0x6 ;  /* 0x0000000412127c11 */ /* 0x000fca000f8e30ff */
        /* <DEDUP_REMOVED lines=10> */
[----:B------:R-:W-:Y:S01]  /*02f0*/  VIMNMX R19, PT, PT, R27, R20, !PT ;  /* 0x000000141b137248 */ /* 0x000fe20007fe0100 */
[----:B------:R-:W-:-:S03]  /*0300*/  HFMA2 R20, -RZ, RZ, 0, 0 ;  /* 0x00000000ff147431 */ /* 0x000fc600000001ff */
        /* <DEDUP_REMOVED lines=8> */
.L_x_46:
[----:B------:R-:W-:Y:S05]  /*0390*/  BSYNC.RECONVERGENT B0 ;  /* 0x0000000000007941 */ /* 0x000fea0003800200 */
.L_x_45:
[-C--:B------:R-:W-:Y:S01]  /*03a0*/  ISETP.GE.U32.AND P6, PT, R3, R8.reuse, PT ;  /* 0x000000080300720c */ /* 0x080fe20003fc6070 */
[----:B------:R-:W-:Y:S01]  /*03b0*/  BSSY.RECONVERGENT B0, `(.L_x_47) ;  /* 0x0000018000007945 */ /* 0x000fe20003800200 */
[----:B------:R-:W-:Y:S02]  /*03c0*/  ISETP.GE.U32.AND P4, PT, R11, R8, PT ;  /* 0x000000080b00720c */ /* 0x000fe40003f86070 */
[----:B------:R-:W-:Y:S02]  /*03d0*/  LEA R11, R3, R18, 0x4 ;  /* 0x00000012030b7211 */ /* 0x000fe400078e20ff */
[----:B------:R-:W-:Y:S02]  /*03e0*/  LEA R6, R9, UR4, 0x6 ;  /* 0x0000000409067c11 */ /* 0x000fe4000f8e30ff */
[----:B------:R-:W-:-:S05]  /*03f0*/  LEA R7, R12, R11, 0x2 ;  /* 0x0000000b0c077211 */ /* 0x000fca00078e10ff */
[----:B------:R-:W-:Y:S05]  /*0400*/  @P6 BRA `(.L_x_48) ;  /* 0x0000000000486947 */ /* 0x000fea0003800000 */
[----:B------:R-:W-:Y:S01]  /*0410*/  IMAD.IADD R16, R25, 0x1, -R8 ;  /* 0x0000000119107824 */ /* 0x000fe200078e0a08 */
[----:B------:R-:W-:Y:S02]  /*0420*/  VIMNMX R17, PT, PT, R24, R27, !PT ;  /* 0x0000001b18117248 */ /* 0x000fe40007fe0100 */
[----:B-1----:R-:W-:Y:S02]  /*0430*/  CS2R R20, SRZ ;  /* 0x0000000000147805 */ /* 0x002fe4000001ff00 */
[----:B------:R-:W-:-:S04]  /*0440*/  ISETP.GE.AND P6, PT, R16, RZ, PT ;  /* 0x000000ff1000720c */ /* 0x000fc80003fc6270 */
[----:B------:R-:W-:-:S13]  /*0450*/  ISETP.GE.OR P6, PT, R17, R10, !P6 ;  /* 0x0000000a1100720c */ /* 0x000fda00077c6670 */
[----:B------:R-:W-:Y:S01]  /*0460*/  @!P6 IMAD R17, R27, R10, R16 ;  /* 0x0000000a1b11e224 */ /* 0x000fe200078e0210 */
[----:B------:R-:W-:-:S03]  /*0470*/  IADD3 R16, PT, PT, R25, 0x2, RZ ;  /* 0x0000000219107810 */ /* 0x000fc60007ffe0ff */
[----:B------:R-:W-:-:S04]  /*0480*/  @!P6 IMAD R17, R17, R10, R24 ;  /* 0x0000000a1111e224 */ /* 0x000fc800078e0218 */
[----:B0-----:R-:W-:Y:S01]  /*0490*/  @!P6 IMAD.WIDE R18, R17, 0x4, R14 ;  /* 0x000000041112e825 */ /* 0x001fe200078e020e */
        /* <DEDUP_REMOVED lines=9> */
.L_x_48:
[----:B------:R-:W-:Y:S05]  /*0530*/  BSYNC.RECONVERGENT B0 ;  /* 0x0000000000007941 */ /* 0x000fea0003800200 */
.L_x_47:
[----:B------:R-:W-:Y:S01]  /*0540*/  ISETP.GE.U32.AND P6, PT, R9, R8, PT ;  /* 0x000000080900720c */ /* 0x000fe20003fc6070 */
[----:B------:R-:W-:Y:S01]  /*0550*/  BSSY.RECONVERGENT B0, `(.L_x_49) ;  /* 0x0000014000007945 */ /* 0x000fe20003800200 */
[----:B------:R-:W-:Y:S02]  /*0560*/  LEA R13, R13, R6, 0x4 ;  /* 0x000000060d0d7211 */ /* 0x000fe400078e20ff */
[----:B------:R-:W-:-:S03]  /*0570*/  ISETP.GE.U32.OR P0, PT, R9, R8, P0 ;  /* 0x000000080900720c */ /* 0x000fc60000706470 */
[----:B------:R-:W-:-:S06]  /*0580*/  IMAD R9, R12, 0x4, R13 ;  /* 0x000000040c097824 */ /* 0x000fcc00078e020d */
[----:B------:R-:W-:Y:S05]  /*0590*/  @P6 BRA `(.L_x_50) ;  /* 0x00000000003c6947 */ /* 0x000fea0003800000 */
[----:B------:R-:W-:Y:S02]  /*05a0*/  IADD3 R16, PT, PT, -R8, R27, RZ ;  /* 0x0000001b08107210 */ /* 0x000fe40007ffe1ff */
[----:B-12---:R-:W-:Y:S02]  /*05b0*/  CS2R R20, SRZ ;  /* 0x0000000000147805 */ /* 0x006fe4000001ff00 */
[----:B0-----:R-:W-:Y:S02]  /*05c0*/  IADD3 R19, PT, PT, R27, 0x2, RZ ;  /* 0x000000021b137810 */ /* 0x001fe40007ffe0ff */
        /* <DEDUP_REMOVED lines=12> */
.L_x_50:
[----:B------:R-:W-:Y:S05]  /*0690*/  BSYNC.RECONVERGENT B0 ;  /* 0x0000000000007941 */ /* 0x000fea0003800200 */
.L_x_49:
[----:B------:R-:W-:Y:S04]  /*06a0*/  BSSY.RECONVERGENT B0, `(.L_x_51) ;  /* 0x0000029000007945 */ /* 0x000fe80003800200 */
[----:B------:R-:W-:Y:S05]  /*06b0*/  @P2 BRA `(.L_x_52) ;  /* 0x00000000009c2947 */ /* 0x000fea0003800000 */
[----:B-12-4-:R-:W-:Y:S01]  /*06c0*/  IMAD.IADD R20, R25, 0x1, -R8 ;  /* 0x0000000119147824 */ /* 0x016fe200078e0a08 */
[----:B0-----:R-:W-:Y:S01]  /*06d0*/  IADD3 R19, PT, PT, -R8, R24, RZ ;  /* 0x0000001808137210 */ /* 0x001fe20007ffe1ff */
[----:B------:R-:W-:Y:S01]  /*06e0*/  VIADD R18, R24, 0x2 ;  /* 0x0000000218127836 */ /* 0x000fe20000000000 */
[----:B------:R-:W-:Y:S02]  /*06f0*/  MOV R22, RZ ;  /* 0x000000ff00167202 */ /* 0x000fe40000000f00 */
        /* <DEDUP_REMOVED lines=10> */
[----:B------:R-:W-:Y:S01]  /*07a0*/  HFMA2 R26, -RZ, RZ, 0, 0 ;  /* 0x00000000ff1a7431 */ /* 0x000fe200000001ff */
        /* <DEDUP_REMOVED lines=19> */
[----:B------:R-:W-:-:S05]  /*08e0*/  IMAD R23, R2, 0x4, R11 ;  /* 0x0000000402177824 */ /* 0x000fca00078e020b */
[----:B--2---:R0:W-:Y:S04]  /*08f0*/  STS [R23], R22 ;  /* 0x0000001617007388 */ /* 0x0041e80000000800 */
[----:B---3--:R0:W-:Y:S04]  /*0900*/  STS [R7+0x8], R26 ;  /* 0x0000081a07007388 */ /* 0x0081e80000000800 */
[----:B----4-:R0:W-:Y:S04]  /*0910*/  STS [R5+0x20], R28 ;  /* 0x0000201c05007388 */ /* 0x0101e80000000800 */
[----:B-----5:R0:W-:Y:S02]  /*0920*/  STS [R4+0x28], R29 ;  /* 0x0000281d04007388 */ /* 0x0201e40000000800 */
.L_x_52:
[----:B------:R-:W-:Y:S05]  /*0930*/  BSYNC.RECONVERGENT B0 ;  /* 0x0000000000007941 */ /* 0x000fea0003800200 */
.L_x_51:
[----:B------:R-:W-:Y:S04]  /*0940*/  BSSY.RECONVERGENT B0, `(.L_x_53) ;  /* 0x0000029000007945 */ /* 0x000fe80003800200 */
[----:B------:R-:W-:Y:S05]  /*0950*/  @P5 BRA `(.L_x_54) ;  /* 0x00000000009c5947 */ /* 0x000fea0003800000 */
[C---:B01----:R-:W-:Y:S01]  /*0960*/  IADD3 R19, PT, PT, -R8.reuse, R25, RZ ;  /* 0x0000001908137210 */ /* 0x043fe20007ffe1ff */
[----:B------:R-:W-:Y:S01]  /*0970*/  VIADD R29, R25, 0x2 ;  /* 0x00000002191d7836 */ /* 0x000fe20000000000 */
[----:B--2-4-:R-:W-:Y:S01]  /*0980*/  IADD3 R21, PT, PT, -R8, R27, RZ ;  /* 0x0000001b08157210 */ /* 0x014fe20007ffe1ff */
        /* <DEDUP_REMOVED lines=30> */
[----:B0-----:R-:W-:-:S05]  /*0b70*/  IMAD R17, R3, 0x10, R6 ;  /* 0x0000001003117824 */ /* 0x001fca00078e0206 */
[----:B------:R-:W-:-:S05]  /*0b80*/  LEA R12, R12, R17, 0x2 ;  /* 0x000000110c0c7211 */ /* 0x000fca00078e10ff */
[----:B---3--:R3:W-:Y:S04]  /*0b90*/  STS [R12], R26 ;  /* 0x0000001a0c007388 */ /* 0x0087e80000000800 */
[----:B--2---:R3:W-:Y:S04]  /*0ba0*/  STS [R9+0x20], R28 ;  /* 0x0000201c09007388 */ /* 0x0047e80000000800 */
[----:B----4-:R3:W-:Y:S04]  /*0bb0*/  STS [R7+0x80], R29 ;  /* 0x0000801d07007388 */ /* 0x0107e80000000800 */
[----:B-----5:R3:W-:Y:S02]  /*0bc0*/  STS [R4+0xa0], R21 ;  /* 0x0000a01504007388 */ /* 0x0207e40000000800 */
.L_x_54:
[----:B------:R-:W-:Y:S05]  /*0bd0*/  BSYNC.RECONVERGENT B0 ;  /* 0x0000000000007941 */ /* 0x000fea0003800200 */
.L_x_53:
[----:B------:R-:W-:Y:S04]  /*0be0*/  BSSY.RECONVERGENT B0, `(.L_x_55) ;  /* 0x0000028000007945 */ /* 0x000fe80003800200 */
[----:B------:R-:W-:Y:S05]  /*0bf0*/  @P4 BRA `(.L_x_56) ;  /* 0x0000000000984947 */ /* 0x000fea0003800000 */
[----:B------:R-:W-:Y:S01]  /*0c00*/  ISETP.GE.AND P1, PT, R25, R10, PT ;  /* 0x0000000a1900720c */ /* 0x000fe20003f26270 */
[----:B------:R-:W-:Y:S01]  /*0c10*/  IMAD.IADD R18, R27, 0x1, -R8 ;  /* 0x000000011b127824 */ /* 0x000fe200078e0a08 */
[----:B0-----:R-:W-:Y:S02]  /*0c20*/  IADD3 R23, PT, PT, -R8, R24, RZ ;  /* 0x0000001808177210 */ /* 0x001fe40007ffe1ff */
[----:B-1----:R-:W-:Y:S02]  /*0c30*/  IADD3 R19, PT, PT, R24, 0x2, RZ ;  /* 0x0000000218137810 */ /* 0x002fe40007ffe0ff */
[----:B------:R-:W-:Y:S02]  /*0c40*/  ISETP.GT.AND P1, PT, R23, -0x1, !P1 ;  /* 0xffffffff1700780c */ /* 0x000fe40004f24270 */
[----:B--234-:R-:W-:Y:S02]  /*0c50*/  IADD3 R21, PT, PT, R27, 0x2, RZ ;  /* 0x000000021b157810 */ /* 0x01cfe40007ffe0ff */
[----:B------:R-:W-:-:S02]  /*0c60*/  ISETP.LT.OR P5, PT, R18, RZ, !P1 ;  /* 0x000000ff1200720c */ /* 0x000fc40004fa1670 */
[C---:B------:R-:W-:Y:S02]  /*0c70*/  ISETP.GE.AND P2, PT, R18.reuse, RZ, PT ;  /* 0x000000ff1200720c */ /* 0x040fe40003f46270 */
[----:B------:R-:W-:Y:S02]  /*0c80*/  VIMNMX R17, PT, PT, R25, R19, !PT ;  /* 0x0000001319117248 */ /* 0x000fe40007fe0100 */
[-C--:B------:R-:W-:Y:S02]  /*0c90*/  ISETP.GE.AND P4, PT, R21, R10.reuse, PT ;  /* 0x0000000a1500720c */ /* 0x080fe40003f86270 */
[-C--:B------:R-:W-:Y:S02]  /*0ca0*/  ISETP.GE.OR P2, PT, R17, R10.reuse, !P2 ;  /* 0x0000000a1100720c */ /* 0x080fe40005746670 */
[-C--:B------:R-:W-:Y:S02]  /*0cb0*/  ISETP.GE.OR P1, PT, R21, R10.reuse, !P1 ;  /* 0x0000000a1500720c */ /* 0x080fe40004f26670 */
[-C--:B------:R-:W-:Y:S01]  /*0cc0*/  ISETP.GE.OR P4, PT, R17, R10.reuse, P4 ;  /* 0x0000000a1100720c */ /* 0x080fe20002786670 */
[----:B------:R-:W-:-:S02]  /*0cd0*/  @!P5 IMAD R12, R18, R10, R25 ;  /* 0x0000000a120cd224 */ /* 0x000fc400078e0219 */
[----:B------:R-:W-:Y:S02]  /*0ce0*/  HFMA2 R22, -RZ, RZ, 0, 0 ;  /* 0x00000000ff167431 */ /* 0x000fe400000001ff */
[-C--:B------:R-:W-:Y:S02]  /*0cf0*/  @!P5 IMAD R17, R12, R10.reuse, R23 ;  /* 0x0000000a0c11d224 */ /* 0x080fe400078e0217 */
[----:B------:R-:W-:Y:S02]  /*0d00*/  IMAD.MOV.U32 R12, RZ, RZ, RZ ;  /* 0x000000ffff0c7224 */ /* 0x000fe400078e00ff */
[-CC-:B------:R-:W-:Y:S02]  /*0d10*/  @!P2 IMAD R29, R18, R10.reuse, R25.reuse ;  /* 0x0000000a121da224 */ /* 0x180fe400078e0219 */
[CCC-:B------:R-:W-:Y:S02]  /*0d20*/  @!P1 IMAD R18, R21.reuse, R10.reuse, R25.reuse ;  /* 0x0000000a15129224 */ /* 0x1c0fe400078e0219 */
[----:B------:R-:W-:-:S02]  /*0d30*/  @!P4 IMAD R28, R21, R10, R25 ;  /* 0x0000000a151cc224 */ /* 0x000fc400078e0219 */
[----:B------:R-:W-:-:S04]  /*0d40*/  @!P5 IMAD.WIDE.U32 R16, R17, 0x4, R14 ;  /* 0x000000041110d825 */ /* 0x000fc800078e000e */
[-C--:B------:R-:W-:Y:S01]  /*0d50*/  @!P2 IMAD R29, R29, R10.reuse, R19 ;  /* 0x0000000a1d1da224 */ /* 0x080fe200078e0213 */
[----:B------:R-:W-:Y:S01]  /*0d60*/  MOV R26, RZ ;  /* 0x000000ff001a7202 */ /* 0x000fe20000000f00 */
[-C--:B------:R-:W-:Y:S01]  /*0d70*/  @!P1 IMAD R23, R18, R10.reuse, R23 ;  /* 0x0000000a12179224 */ /* 0x080fe200078e0217 */
[----:B------:R0:W2:Y:S01]  /*0d80*/  @!P5 LDG.E R12, desc[UR6][R16.64] ;  /* 0x00000006100cd981 */ /* 0x0000a2000c1e1900 */
        /* <DEDUP_REMOVED lines=13> */
.L_x_56:
[----:B------:R-:W-:Y:S05]  /*0e60*/  BSYNC.RECONVERGENT B0 ;  /* 0x0000000000007941 */ /* 0x000fea0003800200 */
.L_x_55:
[----:B------:R-:W-:Y:S04]  /*0e70*/  BSSY.RECONVERGENT B0, `(.L_x_57) ;  /* 0x0000055000007945 */ /* 0x000fe80003800200 */
[----:B------:R-:W-:Y:S05]  /*0e80*/  @P0 BRA `(.L_x_58) ;  /* 0x00000004004c0947 */ /* 0x000fea0003800000 */
[C---:B0--3--:R-:W-:Y:S01]  /*0e90*/  IMAD.IADD R26, R25.reuse, 0x1, -R8 ;  /* 0x00000001191a7824 */ /* 0x049fe200078e0a08 */
[C---:B--2-4-:R-:W-:Y:S01]  /*0ea0*/  IADD3 R21, PT, PT, -R8.reuse, R24, RZ ;  /* 0x0000001808157210 */ /* 0x054fe20007ffe1ff */
[----:B------:R-:W-:Y:S01]  /*0eb0*/  VIADD R25, R25, 0x2 ;  /* 0x0000000219197836 */ /* 0x000fe20000000000 */
[----:B------:R-:W-:Y:S01]  /*0ec0*/  IADD3 R29, PT, PT, -R8, R27, RZ ;  /* 0x0000001b081d7210 */ /* 0x000fe20007ffe1ff */
[----:B------:R-:W-:Y:S01]  /*0ed0*/  HFMA2 R12, -RZ, RZ, 0, 0 ;  /* 0x00000000ff0c7431 */ /* 0x000fe200000001ff */
        /* <DEDUP_REMOVED lines=10> */
[----:B-1----:R-:W-:Y:S02]  /*0f80*/  VIMNMX R19, PT, PT, R21, R25, !PT ;  /* 0x0000001915137248 */ /* 0x002fe40007fe0100 */
[----:B------:R-:W-:-:S04]  /*0f90*/  ISETP.GT.AND P2, PT, R24, -0x3, !P2 ;  /* 0xfffffffd1800780c */ /* 0x000fc80005744270 */
[----:B------:R-:W-:Y:S02]  /*0fa0*/  PLOP3.LUT P1, PT, P2, P1, PT, 0x80, 0x8 ;  /* 0x000000000008781c */ /* 0x000fe40001723070 */
[----:B------:R-:W-:Y:S01]  /*0fb0*/  ISETP.GT.AND P2, PT, R21, -0x1, PT ;  /* 0xffffffff1500780c */ /* 0x000fe20003f44270 */
[-C--:B------:R-:W-:Y:S01]  /*0fc0*/  @P5 IMAD R17, R29, R10.reuse, R26 ;  /* 0x0000000a1d115224 */ /* 0x080fe200078e021a */
[----:B------:R-:W-:Y:S02]  /*0fd0*/  PLOP3.LUT P6, PT, P1, P0, PT, 0x80, 0x8 ;  /* 0x000000000008781c */ /* 0x000fe40000fc1070 */
[-C--:B------:R-:W-:Y:S01]  /*0fe0*/  ISETP.LT.AND P2, PT, R19, R10.reuse, P2 ;  /* 0x0000000a1300720c */ /* 0x080fe20001741270 */
[----:B------:R-:W-:-:S04]  /*0ff0*/  @P5 IMAD R17, R17, R10, R21 ;  /* 0x0000000a11115224 */ /* 0x000fc800078e0215 */
[----:B------:R-:W-:-:S05]  /*1000*/  @P5 IMAD.WIDE R16, R17, 0x4, R14 ;  /* 0x0000000411105825 */ /* 0x000fca00078e020e */
[----:B------:R0:W2:Y:S01]  /*1010*/  @P5 LDG.E R12, desc[UR6][R16.64] ;  /* 0x00000006100c5981 */ /* 0x0000a2000c1e1900 */
[----:B------:R-:W-:Y:S01]  /*1020*/  PLOP3.LUT P5, PT, P2, P0, PT, 0x80, 0x8 ;  /* 0x000000000008781c */ /* 0x000fe200017a1070 */
[----:B------:R-:W-:Y:S02]  /*1030*/  VIADD R27, R27, 0x2 ;  /* 0x000000021b1b7836 */ /* 0x000fe40000000000 */
[----:B------:R-:W-:Y:S02]  /*1040*/  HFMA2 R22, -RZ, RZ, 0, 0 ;  /* 0x00000000ff167431 */ /* 0x000fe400000001ff */
[-C--:B------:R-:W-:Y:S01]  /*1050*/  @P6 IMAD R19, R29, R10.reuse, R26 ;  /* 0x0000000a1d136224 */ /* 0x080fe200078e021a */
[----:B------:R-:W-:Y:S02]  /*1060*/  MOV R20, RZ ;  /* 0x000000ff00147202 */ /* 0x000fe40000000f00 */
[-C--:B------:R-:W-:Y:S01]  /*1070*/  ISETP.GE.OR P4, PT, R27, R10.reuse, !P4 ;  /* 0x0000000a1b00720c */ /* 0x080fe20006786670 */
        /* <DEDUP_REMOVED lines=30> */
[----:B------:R-:W-:-:S04]  /*1260*/  @P0 IMAD.WIDE R18, R19, 0x4, R14 ;  /* 0x0000000413120825 */ /* 0x000fc800078e020e */
[----:B------:R-:W-:Y:S01]  /*1270*/  @!P1 IMAD R23, R25, R10, R23 ;  /* 0x0000000a19179224 */ /* 0x000fe200078e0217 */
[----:B------:R-:W-:Y:S01]  /*1280*/  MOV R10, RZ ;  /* 0x000000ff000a7202 */ /* 0x000fe20000000f00 */
[--C-:B------:R-:W-:Y:S01]  /*1290*/  @!P2 IMAD.WIDE R16, R17, 0x4, R14.reuse ;  /* 0x000000041110a825 */ /* 0x100fe200078e020e */
[----:B------:R0:W5:Y:S03]  /*12a0*/  @P0 LDG.E R28, desc[UR6][R18.64] ;  /* 0x00000006121c0981 */ /* 0x000166000c1e1900 */
[----:B------:R-:W-:Y:S01]  /*12b0*/  IMAD.MOV.U32 R21, RZ, RZ, RZ ;  /* 0x000000ffff157224 */ /* 0x000fe200078e00ff */
[----:B------:R-:W5:Y:S01]  /*12c0*/  @!P2 LDG.E R10, desc[UR6][R16.64] ;  /* 0x00000006100aa981 */ /* 0x000f62000c1e1900 */
[----:B------:R-:W-:-:S05]  /*12d0*/  @!P1 IMAD.WIDE R14, R23, 0x4, R14 ;  /* 0x00000004170e9825 */ /* 0x000fca00078e020e */
[----:B------:R-:W5:Y:S01]  /*12e0*/  @!P1 LDG.E R21, desc[UR6][R14.64] ;  /* 0x000000060e159981 */ /* 0x000f62000c1e1900 */
[----:B------:R-:W-:-:S04]  /*12f0*/  LEA R3, R3, R6, 0x4 ;  /* 0x0000000603037211 */ /* 0x000fc800078e20ff */
[C---:B------:R-:W-:Y:S02]  /*1300*/  LEA R3, R2.reuse, R3, 0x2 ;  /* 0x0000000302037211 */ /* 0x040fe400078e10ff */
[----:B------:R-:W-:-:S03]  /*1310*/  LEA R13, R2, R13, 0x2 ;  /* 0x0000000d020d7211 */ /* 0x000fc600078e10ff */
[----:B0-----:R-:W-:Y:S01]  /*1320*/  IMAD R19, R8, 0x4, R3 ;  /* 0x0000000408137824 */ /* 0x001fe200078e0203 */
[----:B------:R-:W-:Y:S01]  /*1330*/  LEA R11, R2, R11, 0x2 ;  /* 0x0000000b020b7211 */ /* 0x000fe200078e10ff */
        /* <DEDUP_REMOVED lines=8> */
.L_x_58:
[----:B------:R-:W-:Y:S05]  /*13c0*/  BSYNC.RECONVERGENT B0 ;  /* 0x0000000000007941 */ /* 0x000fea0003800200 */
.L_x_57:
        /* <DEDUP_REMOVED lines=68> */
.L_x_59:
        /* <DEDUP_REMOVED lines=15> */
.L_x_124:


//--------------------- .text._Z22kernel2D_opt_templatedILi16EEvPKfPfii --------------------------
	.section	.text._Z22kernel2D_opt_templatedILi16EEvPKfPfii,"ax",@progbits
	.align	128
        .global         _Z22kernel2D_opt_templatedILi16EEvPKfPfii
        .type           _Z22kernel2D_opt_templatedILi16EEvPKfPfii,@function
        .size           _Z22kernel2D_opt_templatedILi16EEvPKfPfii,(.L_x_125 - _Z22kernel2D_opt_templatedILi16EEvPKfPfii)
        .other          _Z22kernel2D_opt_templatedILi16EEvPKfPfii,@"STO_CUDA_ENTRY STV_DEFAULT"
_Z22kernel2D_opt_templatedILi16EEvPKfPfii:
.text._Z22kernel2D_opt_templatedILi16EEvPKfPfii:
[----:B------:R-:W-:Y:S01]  /*0000*/  LDC R1, c[0x0][0x37c] ;  /* 0x0000df00ff017b82 */ /* 0x000fe20000000800 */
[----:B------:R-:W0:Y:S01]  /*0010*/  S2R R0, SR_TID.X ;  /* 0x0000000000007919 */ /* 0x000e220000002100 */
[----:B------:R-:W1:Y:S01]  /*0020*/  LDCU.64 UR12, c[0x0][0x390] ;  /* 0x00007200ff0c77ac */ /* 0x000e620008000a00 */
[----:B------:R-:W0:Y:S01]  /*0030*/  S2R R11, SR_CTAID.X ;  /* 0x00000000000b7919 */ /* 0x000e220000002500 */
[----:B------:R-:W2:Y:S01]  /*0040*/  LDCU.64 UR14, c[0x0][0x358] ;  /* 0x00006b00ff0e77ac */ /* 0x000ea20008000a00 */
[----:B------:R-:W3:Y:S01]  /*0050*/  S2R R3, SR_CTAID.Y ;  /* 0x0000000000037919 */ /* 0x000ee20000002600 */
[----:B------:R-:W3:Y:S01]  /*0060*/  S2R R10, SR_TID.Y ;  /* 0x00000000000a7919 */ /* 0x000ee20000002200 */
[----:B0-----:R-:W-:Y:S02]  /*0070*/  IMAD R11, R11, 0x10, R0 ;  /* 0x000000100b0b7824 */ /* 0x001fe400078e0200 */
[----:B---3--:R-:W-:-:S05]  /*0080*/  IMAD R12, R3, 0x10, R10 ;  /* 0x00000010030c7824 */ /* 0x008fca00078e020a */
[----:B------:R-:W-:-:S04]  /*0090*/  VIMNMX R2, PT, PT, R11, R12, !PT ;  /* 0x0000000c0b027248 */ /* 0x000fc80007fe0100 */
[----:B-1----:R-:W-:-:S13]  /*00a0*/  ISETP.GE.AND P2, PT, R2, UR12, PT ;  /* 0x0000000c02007c0c */ /* 0x002fda000bf46270 */
[----:B------:R-:W0:Y:S01]  /*00b0*/  @!P2 LDC.64 R2, c[0x0][0x380] ;  /* 0x0000e000ff02ab82 */ /* 0x000e220000000a00 */
[----:B------:R-:W-:-:S04]  /*00c0*/  @!P2 IMAD R5, R12, UR12, R11 ;  /* 0x0000000c0c05ac24 */ /* 0x000fc8000f8e020b */
[----:B0-----:R-:W-:-:S06]  /*00d0*/  @!P2 IMAD.WIDE R2, R5, 0x4, R2 ;  /* 0x000000040502a825 */ /* 0x001fcc00078e0202 */
[----:B--2---:R-:W2:Y:S01]  /*00e0*/  @!P2 LDG.E R3, desc[UR14][R2.64] ;  /* 0x0000000e0203a981 */ /* 0x004ea2000c1e1900 */
[----:B------:R-:W-:Y:S01]  /*00f0*/  USHF.R.S32.HI UR16, URZ, 0x1, UR13 ;  /* 0x00000001ff107899 */ /* 0x000fe2000801140d */
[----:B------:R-:W-:Y:S01]  /*0100*/  MOV R13, 0x400 ;  /* 0x00000400000d7802 */ /* 0x000fe20000000f00 */
[----:B------:R-:W-:Y:S01]  /*0110*/  BSSY.RECONVERGENT B0, `(.L_x_60) ;  /* 0x0000022000007945 */ /* 0x000fe20003800200 */
[----:B------:R-:W0:Y:S03]  /*0120*/  S2R R4, SR_CgaCtaId ;  /* 0x0000000000047919 */ /* 0x000e260000008800 */
[C---:B------:R-:W-:Y:S01]  /*0130*/  VIADD R14, R0.reuse, UR16 ;  /* 0x00000010000e7c36 */ /* 0x040fe20008000000 */
[----:B------:R-:W-:Y:S02]  /*0140*/  ISETP.GE.U32.AND P1, PT, R0, UR16, PT ;  /* 0x0000001000007c0c */ /* 0x000fe4000bf26070 */
[----:B------:R-:W-:-:S02]  /*0150*/  ISETP.GE.U32.AND P3, PT, R10, UR16, PT ;  /* 0x000000100a007c0c */ /* 0x000fc4000bf66070 */
[----:B0-----:R-:W-:Y:S02]  /*0160*/  LEA R13, R4, R13, 0x18 ;  /* 0x0000000d040d7211 */ /* 0x001fe400078ec0ff */
[----:B------:R-:W-:-:S05]  /*0170*/  IADD3 R4, PT, PT, R10, UR16, RZ ;  /* 0x000000100a047c10 */ /* 0x000fca000fffe0ff */
[----:B------:R-:W-:-:S05]  /*0180*/  IMAD R15, R4, 0x48, R13 ;  /* 0x00000048040f7824 */ /* 0x000fca00078e020d */
[----:B------:R-:W-:-:S05]  /*0190*/  LEA R16, R14, R15, 0x2 ;  /* 0x0000000f0e107211 */ /* 0x000fca00078e10ff */
[----:B--2---:R0:W-:Y:S04]  /*01a0*/  @!P2 STS [R16], R3 ;  /* 0x000000031000a388 */ /* 0x0041e80000000800 */
[----:B------:R0:W-:Y:S01]  /*01b0*/  @P2 STS [R16], RZ ;  /* 0x000000ff10002388 */ /* 0x0001e20000000800 */
[----:B------:R-:W-:Y:S05]  /*01c0*/  @P1 BRA `(.L_x_61) ;  /* 0x0000000000581947 */ /* 0x000fea0003800000 */
[C---:B------:R-:W-:Y:S01]  /*01d0*/  VIADD R7, R11.reuse, -UR16 ;  /* 0x800000100b077c36 */ /* 0x040fe20008000000 */
[----:B------:R-:W-:-:S04]  /*01e0*/  VIADDMNMX R2, R11, 0x10, R12, !PT ;  /* 0x000000100b027846 */ /* 0x000fc8000780010c */
[----:B------:R-:W-:Y:S02]  /*01f0*/  ISETP.GE.AND P4, PT, R2, UR12, PT ;  /* 0x0000000c02007c0c */ /* 0x000fe4000bf86270 */
[----:B------:R-:W-:-:S04]  /*0200*/  ISETP.GE.AND P0, PT, R7, RZ, PT ;  /* 0x000000ff0700720c */ /* 0x000fc80003f06270 */
[----:B------:R-:W-:-:S07]  /*0210*/  ISETP.GE.OR P0, PT, R12, UR12, !P0 ;  /* 0x0000000c0c007c0c */ /* 0x000fce000c706670 */
[----:B0-----:R-:W0:Y:S01]  /*0220*/  @!P4 LDC.64 R2, c[0x0][0x380] ;  /* 0x0000e000ff02cb82 */ /* 0x001e220000000a00 */
[----:B------:R-:W-:Y:S01]  /*0230*/  @!P4 IMAD R6, R12, UR12, RZ ;  /* 0x0000000c0c06cc24 */ /* 0x000fe2000f8e02ff */
[----:B------:R-:W-:-:S04]  /*0240*/  @!P4 SHF.R.S32.HI R9, RZ, 0x1f, R11 ;  /* 0x0000001fff09c819 */ /* 0x000fc8000001140b */
[----:B------:R-:W-:Y:S01]  /*0250*/  @!P4 IADD3 R8, P5, PT, R11, R6, RZ ;  /* 0x000000060b08c210 */ /* 0x000fe20007fbe0ff */
[----:B------:R-:W-:Y:S01]  /*0260*/  @!P0 IMAD R7, R12, UR12, R7 ;  /* 0x0000000c0c078c24 */ /* 0x000fe2000f8e0207 */
[----:B------:R-:W1:Y:S02]  /*0270*/  @!P0 LDC.64 R4, c[0x0][0x380] ;  /* 0x0000e000ff048b82 */ /* 0x000e640000000a00 */
[----:B------:R-:W-:Y:S01]  /*0280*/  @!P4 LEA.HI.X.SX32 R9, R6, R9, 0x1, P5 ;  /* 0x000000090609c211 */ /* 0x000fe200028f0eff */
[----:B------:R-:W-:Y:S01]  /*0290*/  HFMA2 R6, -RZ, RZ, 0, 0 ;  /* 0x00000000ff067431 */ /* 0x000fe200000001ff */
[----:B0-----:R-:W-:-:S04]  /*02a0*/  @!P4 LEA R2, P5, R8, R2, 0x2 ;  /* 0x000000020802c211 */ /* 0x001fc800078a10ff */
[----:B------:R-:W-:Y:S01]  /*02b0*/  @!P4 LEA.HI.X R3, R8, R3, R9, 0x2, P5 ;  /* 0x000000030803c211 */ /* 0x000fe200028f1409 */
[----:B------:R-:W-:Y:S02]  /*02c0*/  IMAD.MOV.U32 R9, RZ, RZ, RZ ;  /* 0x000000ffff097224 */ /* 0x000fe400078e00ff */
[----:B-1----:R-:W-:-:S04]  /*02d0*/  @!P0 IMAD.WIDE.U32 R4, R7, 0x4, R4 ;  /* 0x0000000407048825 */ /* 0x002fc800078e0004 */
[----:B------:R-:W2:Y:S04]  /*02e0*/  @!P4 LDG.E R9, desc[UR14][R2.64+0x40] ;  /* 0x0000400e0209c981 */ /* 0x000ea8000c1e1900 */
[----:B------:R-:W3:Y:S01]  /*02f0*/  @!P0 LDG.E R6, desc[UR14][R4.64] ;  /* 0x0000000e04068981 */ /* 0x000ee2000c1e1900 */
[----:B------:R-:W-:-:S05]  /*0300*/  LEA R7, R0, R15, 0x2 ;  /* 0x0000000f00077211 */ /* 0x000fca00078e10ff */
[----:B---3--:R1:W-:Y:S04]  /*0310*/  STS [R7], R6 ;  /* 0x0000000607007388 */ /* 0x0083e80000000800 */
[----:B--2---:R1:W-:Y:S02]  /*0320*/  STS [R16+0x40], R9 ;  /* 0x0000400910007388 */ /* 0x0043e40000000800 */
.L_x_61:
[----:B------:R-:W-:Y:S05]  /*0330*/  BSYNC.RECONVERGENT B0 ;  /* 0x0000000000007941 */ /* 0x000fea0003800200 */
.L_x_60:
[----:B------:R-:W-:Y:S04]  /*0340*/  BSSY.RECONVERGENT B0, `(.L_x_62) ;  /* 0x0000041000007945 */ /* 0x000fe80003800200 */
[----:B------:R-:W-:Y:S05]  /*0350*/  @P3 BRA `(.L_x_63) ;  /* 0x0000000000fc3947 */ /* 0x000fea0003800000 */
[C---:B------:R-:W-:Y:S01]  /*0360*/  VIADD R20, R12.reuse, -UR16 ;  /* 0x800000100c147c36 */ /* 0x040fe20008000000 */
[----:B------:R-:W-:-:S04]  /*0370*/  IADD3 R18, PT, PT, R12, 0x10, RZ ;  /* 0x000000100c127810 */ /* 0x000fc80007ffe0ff */
[----:B------:R-:W-:Y:S02]  /*0380*/  ISETP.GE.AND P0, PT, R20, RZ, PT ;  /* 0x000000ff1400720c */ /* 0x000fe40003f06270 */
[C---:B------:R-:W-:Y:S02]  /*0390*/  VIMNMX R2, PT, PT, R11.reuse, R18, !PT ;  /* 0x000000120b027248 */ /* 0x040fe40007fe0100 */
[----:B------:R-:W-:Y:S02]  /*03a0*/  ISETP.GE.OR P0, PT, R11, UR12, !P0 ;  /* 0x0000000c0b007c0c */ /* 0x000fe4000c706670 */
[----:B------:R-:W-:-:S11]  /*03b0*/  ISETP.GE.AND P3, PT, R2, UR12, PT ;  /* 0x0000000c02007c0c */ /* 0x000fd6000bf66270 */
[----:B------:R-:W2:Y:S01]  /*03c0*/  @!P0 LDC.64 R4, c[0x0][0x380] ;  /* 0x0000e000ff048b82 */ /* 0x000ea20000000a00 */
[--C-:B-1----:R-:W-:Y:S02]  /*03d0*/  @!P0 IMAD R7, R20, UR12, R11.reuse ;  /* 0x0000000c14078c24 */ /* 0x102fe4000f8e020b */
[----:B------:R-:W-:-:S05]  /*03e0*/  @!P3 IMAD R9, R18, UR12, R11 ;  /* 0x0000000c1209bc24 */ /* 0x000fca000f8e020b */
[----:B0-----:R-:W0:Y:S01]  /*03f0*/  @!P3 LDC.64 R2, c[0x0][0x380] ;  /* 0x0000e000ff02bb82 */ /* 0x001e220000000a00 */
[----:B--2---:R-:W-:Y:S01]  /*0400*/  @!P0 IMAD.WIDE R4, R7, 0x4, R4 ;  /* 0x0000000407048825 */ /* 0x004fe200078e0204 */
[----:B------:R-:W-:-:S06]  /*0410*/  CS2R R6, SRZ ;  /* 0x0000000000067805 */ /* 0x000fcc000001ff00 */
[----:B------:R-:W2:Y:S01]  /*0420*/  @!P0 LDG.E R6, desc[UR14][R4.64] ;  /* 0x0000000e04068981 */ /* 0x000ea2000c1e1900 */
[----:B0-----:R-:W-:-:S05]  /*0430*/  @!P3 IMAD.WIDE R2, R9, 0x4, R2 ;  /* 0x000000040902b825 */ /* 0x001fca00078e0202 */
[----:B------:R-:W3:Y:S01]  /*0440*/  @!P3 LDG.E R7, desc[UR14][R2.64] ;  /* 0x0000000e0207b981 */ /* 0x000ee2000c1e1900 */
[----:B------:R-:W-:-:S04]  /*0450*/  IMAD R17, R10, 0x48, R13 ;  /* 0x000000480a117824 */ /* 0x000fc800078e020d */
[----:B------:R-:W-:-:S05]  /*0460*/  IMAD R19, R14, 0x4, R17 ;  /* 0x000000040e137824 */ /* 0x000fca00078e0211 */
[----:B--2---:R2:W-:Y:S04]  /*0470*/  STS [R19], R6 ;  /* 0x0000000613007388 */ /* 0x0045e80000000800 */
[----:B---3--:R2:W-:Y:S01]  /*0480*/  STS [R16+0x480], R7 ;  /* 0x0004800710007388 */ /* 0x0085e20000000800 */
[----:B------:R-:W-:Y:S05]  /*0490*/  @P1 BRA `(.L_x_63) ;  /* 0x0000000000ac1947 */ /* 0x000fea0003800000 */
[C---:B------:R-:W-:Y:S01]  /*04a0*/  IADD3 R21, PT, PT, R11.reuse, -UR16, RZ ;  /* 0x800000100b157c10 */ /* 0x040fe2000fffe0ff */
[----:B------:R-:W-:-:S03]  /*04b0*/  VIADD R3, R11, 0x10 ;  /* 0x000000100b037836 */ /* 0x000fc60000000000 */
[----:B------:R-:W-:Y:S02]  /*04c0*/  LOP3.LUT R2, R20, R21, RZ, 0xfc, !PT ;  /* 0x0000001514027212 */ /* 0x000fe400078efcff */
[----:B------:R-:W-:Y:S02]  /*04d0*/  ISETP.GE.AND P0, PT, R3, UR12, PT ;  /* 0x0000000c03007c0c */ /* 0x000fe4000bf06270 */
[----:B------:R-:W-:Y:S02]  /*04e0*/  ISETP.GE.AND P3, PT, R2, RZ, PT ;  /* 0x000000ff0200720c */ /* 0x000fe40003f66270 */
[----:B------:R-:W-:Y:S02]  /*04f0*/  ISETP.LT.OR P0, PT, R20, RZ, P0 ;  /* 0x000000ff1400720c */ /* 0x000fe40000701670 */
[----:B------:R-:W-:Y:S02]  /*0500*/  VIMNMX R3, PT, PT, R18, R3, !PT ;  /* 0x0000000312037248 */ /* 0x000fe40007fe0100 */
[----:B------:R-:W-:-:S02]  /*0510*/  ISETP.GE.AND P1, PT, R21, RZ, PT ;  /* 0x000000ff1500720c */ /* 0x000fc40003f26270 */
[----:B------:R-:W-:Y:S02]  /*0520*/  ISETP.GE.AND P4, PT, R3, UR12, PT ;  /* 0x0000000c03007c0c */ /* 0x000fe4000bf86270 */
[----:B------:R-:W-:-:S03]  /*0530*/  ISETP.GE.OR P1, PT, R18, UR12, !P1 ;  /* 0x0000000c12007c0c */ /* 0x000fc6000cf26670 */
[----:B------:R-:W0:Y:S01]  /*0540*/  @P3 LDC.64 R8, c[0x0][0x380] ;  /* 0x0000e000ff083b82 */ /* 0x000e220000000a00 */
[C---:B------:R-:W-:Y:S02]  /*0550*/  @P3 IMAD R23, R20.reuse, UR12, R21 ;  /* 0x0000000c14173c24 */ /* 0x040fe4000f8e0215 */
[----:B------:R-:W-:Y:S01]  /*0560*/  @!P0 IMAD R22, R20, UR12, RZ ;  /* 0x0000000c14168c24 */ /* 0x000fe2000f8e02ff */
[----:B------:R-:W-:-:S04]  /*0570*/  MOV R20, RZ ;  /* 0x000000ff00147202 */ /* 0x000fc80000000f00 */
[----:B--2---:R-:W1:Y:S01]  /*0580*/  @!P0 LDC.64 R6, c[0x0][0x380] ;  /* 0x0000e000ff068b82 */ /* 0x004e620000000a00 */
[----:B------:R-:W-:Y:S01]  /*0590*/  @!P4 IMAD R24, R18, UR12, RZ ;  /* 0x0000000c1218cc24 */ /* 0x000fe2000f8e02ff */
[----:B------:R-:W-:-:S06]  /*05a0*/  @!P0 SHF.R.S32.HI R26, RZ, 0x1f, R22 ;  /* 0x0000001fff1a8819 */ /* 0x000fcc0000011416 */
[----:B------:R-:W2:Y:S08]  /*05b0*/  @!P4 LDC.64 R2, c[0x0][0x380] ;  /* 0x0000e000ff02cb82 */ /* 0x000eb00000000a00 */
[----:B------:R-:W3:Y:S01]  /*05c0*/  @!P1 LDC.64 R4, c[0x0][0x380] ;  /* 0x0000e000ff049b82 */ /* 0x000ee20000000a00 */
[----:B0-----:R-:W-:Y:S01]  /*05d0*/  @P3 IMAD.WIDE R8, R23, 0x4, R8 ;  /* 0x0000000417083825 */ /* 0x001fe200078e0208 */
[----:B------:R-:W-:-:S02]  /*05e0*/  @!P0 IADD3 R23, P5, PT, R11, R22, RZ ;  /* 0x000000160b178210 */ /* 0x000fc40007fbe0ff */
[----:B------:R-:W-:Y:S02]  /*05f0*/  @!P4 SHF.R.S32.HI R28, RZ, 0x1f, R24 ;  /* 0x0000001fff1cc819 */ /* 0x000fe40000011418 */
[----:B------:R0:W4:Y:S01]  /*0600*/  @P3 LDG.E R20, desc[UR14][R8.64] ;  /* 0x0000000e08143981 */ /* 0x000122000c1e1900 */
[----:B------:R-:W-:Y:S01]  /*0610*/  @!P0 LEA.HI.X.SX32 R26, R11, R26, 0x1, P5 ;  /* 0x0000001a0b1a8211 */ /* 0x000fe200028f0eff */
[----:B------:R-:W-:Y:S01]  /*0620*/  @!P1 IMAD R21, R18, UR12, R21 ;  /* 0x0000000c12159c24 */ /* 0x000fe2000f8e0215 */
[----:B-1----:R-:W-:Y:S01]  /*0630*/  @!P0 LEA R6, P3, R23, R6, 0x2 ;  /* 0x0000000617068211 */ /* 0x002fe200078610ff */
[----:B------:R-:W-:Y:S01]  /*0640*/  IMAD.MOV.U32 R18, RZ, RZ, RZ ;  /* 0x000000ffff127224 */ /* 0x000fe200078e00ff */
[----:B------:R-:W-:Y:S02]  /*0650*/  @!P4 IADD3 R22, P5, PT, R11, R24, RZ ;  /* 0x000000180b16c210 */ /* 0x000fe40007fbe0ff */
[----:B------:R-:W-:Y:S02]  /*0660*/  @!P0 LEA.HI.X R7, R23, R7, R26, 0x2, P3 ;  /* 0x0000000717078211 */ /* 0x000fe400018f141a */
[----:B------:R-:W-:-:S02]  /*0670*/  @!P4 LEA.HI.X.SX32 R28, R11, R28, 0x1, P5 ;  /* 0x0000001c0b1cc211 */ /* 0x000fc400028f0eff */
[----:B0-----:R-:W-:Y:S02]  /*0680*/  CS2R R8, SRZ ;  /* 0x0000000000087805 */ /* 0x001fe4000001ff00 */
[C---:B--2---:R-:W-:Y:S01]  /*0690*/  @!P4 LEA R2, P3, R22.reuse, R2, 0x2 ;  /* 0x000000021602c211 */ /* 0x044fe200078610ff */
[----:B------:R-:W2:Y:S03]  /*06a0*/  @!P0 LDG.E R18, desc[UR14][R6.64+0x40] ;  /* 0x0000400e06128981 */ /* 0x000ea6000c1e1900 */
[----:B------:R-:W-:Y:S01]  /*06b0*/  @!P4 LEA.HI.X R3, R22, R3, R28, 0x2, P3 ;  /* 0x000000031603c211 */ /* 0x000fe200018f141c */
[----:B---3--:R-:W-:-:S04]  /*06c0*/  @!P1 IMAD.WIDE.U32 R4, R21, 0x4, R4 ;  /* 0x0000000415049825 */ /* 0x008fc800078e0004 */
[----:B------:R-:W3:Y:S04]  /*06d0*/  @!P4 LDG.E R9, desc[UR14][R2.64+0x40] ;  /* 0x0000400e0209c981 */ /* 0x000ee8000c1e1900 */
[----:B------:R-:W5:Y:S01]  /*06e0*/  @!P1 LDG.E R8, desc[UR14][R4.64] ;  /* 0x0000000e04089981 */ /* 0x000f62000c1e1900 */
[C---:B------:R-:W-:Y:S01]  /*06f0*/  LEA R17, R0.reuse, R17, 0x2 ;  /* 0x0000001100117211 */ /* 0x040fe200078e10ff */
[----:B------:R-:W-:-:S04]  /*0700*/  IMAD R15, R0, 0x4, R15 ;  /* 0x00000004000f7824 */ /* 0x000fc800078e020f */
[----:B----4-:R4:W-:Y:S04]  /*0710*/  STS [R17], R20 ;  /* 0x0000001411007388 */ /* 0x0109e80000000800 */
[----:B--2---:R4:W-:Y:S04]  /*0720*/  STS [R19+0x40], R18 ;  /* 0x0000401213007388 */ /* 0x0049e80000000800 */
[----:B-----5:R4:W-:Y:S04]  /*0730*/  STS [R15+0x480], R8 ;  /* 0x000480080f007388 */ /* 0x0209e80000000800 */
[----:B---3--:R4:W-:Y:S02]  /*0740*/  STS [R16+0x4c0], R9 ;  /* 0x0004c00910007388 */ /* 0x0089e40000000800 */
.L_x_63:
[----:B------:R-:W-:Y:S05]  /*0750*/  BSYNC.RECONVERGENT B0 ;  /* 0x0000000000007941 */ /* 0x000fea0003800200 */
.L_x_62:
[----:B------:R-:W-:Y:S06]  /*0760*/  BAR.SYNC.DEFER_BLOCKING 0x0 ;  /* 0x0000000000007b1d */ /* 0x000fec0000010000 */
[----:B------:R-:W-:Y:S05]  /*0770*/  @P2 EXIT ;  /* 0x000000000000294d */ /* 0x000fea0003800000 */
[----:B------:R-:W-:Y:S01]  /*0780*/  UISETP.GE.AND UP0, UPT, UR16, URZ, UPT ;  /* 0x000000ff1000728c */ /* 0x000fe2000bf06270 */
[----:B------:R-:W-:-:S08]  /*0790*/  HFMA2 R2, -RZ, RZ, 0, 0 ;  /* 0x00000000ff027431 */ /* 0x000fd000000001ff */
[----:B------:R-:W-:Y:S05]  /*07a0*/  BRA.U !UP0, `(.L_x_64) ;  /* 0x00000005087c7547 */ /* 0x000fea000b800000 */
[----:B------:R-:W-:Y:S01]  /*07b0*/  UIADD3 UR9, UPT, UPT, -UR16, URZ, URZ ;  /* 0x000000ff10097290 */ /* 0x000fe2000fffe1ff */
[----:B------:R-:W-:Y:S01]  /*07c0*/  IMAD R0, R0, 0x4, R13 ;  /* 0x0000000400007824 */ /* 0x000fe200078e020d */
[----:B------:R-:W-:Y:S01]  /*07d0*/  ULOP3.LUT UR4, UR13, 0xfffffff8, URZ, 0xc0, !UPT ;  /* 0xfffffff80d047892 */ /* 0x000fe2000f8ec0ff */
[----:B------:R-:W-:Y:S01]  /*07e0*/  MOV R2, RZ ;  /* 0x000000ff00027202 */ /* 0x000fe20000000f00 */
[----:B------:R-:W-:Y:S01]  /*07f0*/  ULOP3.LUT UR5, UR13, 0xfffffffe, URZ, 0xc0, !UPT ;  /* 0xfffffffe0d057892 */ /* 0x000fe2000f8ec0ff */
[----:B------:R-:W-:Y:S01]  /*0800*/  VIADD R0, R0, 0x10 ;  /* 0x0000001000007836 */ /* 0x000fe20000000000 */
[----:B------:R-:W-:Y:S02]  /*0810*/  ULOP3.LUT UR6, UR13, 0x6, URZ, 0xc0, !UPT ;  /* 0x000000060d067892 */ /* 0x000fe4000f8ec0ff */
[----:B------:R-:W-:Y:S02]  /*0820*/  UIADD3 UR10, UPT, UPT, -UR4, URZ, URZ ;  /* 0x000000ff040a7290 */ /* 0x000fe4000fffe1ff */
[----:B------:R-:W-:-:S02]  /*0830*/  UISETP.GE.U32.AND UP0, UPT, UR5, 0x7, UPT ;  /* 0x000000070500788c */ /* 0x000fc4000bf06070 */
[----:B------:R-:W-:Y:S01]  /*0840*/  UISETP.GE.U32.AND UP1, UPT, UR6, 0x3, UPT ;  /* 0x000000030600788c */ /* 0x000fe2000bf26070 */
[----:B------:R-:W-:-:S10]  /*0850*/  UMOV UR4, UR9 ;  /* 0x0000000900047c82 */ /* 0x000fd40008000000 */
.L_x_69:
[----:B------:R-:W3:Y:S01]  /*0860*/  LDCU UR6, c[0x0][0x394] ;  /* 0x00007280ff0677ac */ /* 0x000ee20008000800 */
[----:B------:R-:W-:-:S06]  /*0870*/  UIADD3 UR7, UPT, UPT, UR16, UR4, URZ ;  /* 0x0000000410077290 */ /* 0x000fcc000fffe0ff */
[----:B-12---:R-:W-:Y:S01]  /*0880*/  IADD3 R6, PT, PT, R10, UR7, RZ ;  /* 0x000000070a067c10 */ /* 0x006fe2000fffe0ff */
[----:B---3--:R-:W-:Y:S02]  /*0890*/  UIMAD UR5, UR7, UR6, URZ ;  /* 0x00000006070572a4 */ /* 0x008fe4000f8e02ff */
[----:B------:R-:W-:Y:S02]  /*08a0*/  ULOP3.LUT UP3, URZ, UR6, 0x2, URZ, 0xc0, !UPT ;  /* 0x0000000206ff7892 */ /* 0x000fe4000f86c0ff */
[----:B------:R-:W-:Y:S01]  /*08b0*/  UIADD3 UR11, UPT, UPT, UR16, UR5, URZ ;  /* 0x00000005100b7290 */ /* 0x000fe2000fffe0ff */
[----:B------:R-:W-:Y:S01]  /*08c0*/  UMOV UR6, UR9 ;  /* 0x0000000900067c82 */ /* 0x000fe20008000000 */
[----:B------:R-:W-:Y:S10]  /*08d0*/  BRA.U !UP0, `(.L_x_65) ;  /* 0x0000000108887547 */ /* 0x000ff4000b800000 */
[----:B0-----:R-:W-:Y:S01]  /*08e0*/  IMAD R3, R6, 0x48, R0 ;  /* 0x0000004806037824 */ /* 0x001fe200078e0200 */
[----:B------:R-:W-:Y:S01]  /*08f0*/  UMOV UR7, UR10 ;  /* 0x0000000a00077c82 */ /* 0x000fe20008000000 */
[----:B------:R-:W-:-:S05]  /*0900*/  UMOV UR6, UR9 ;  /* 0x0000000900067c82 */ /* 0x000fca0008000000 */
.L_x_66:
[----:B------:R-:W0:Y:S01]  /*0910*/  LDS R5, [R3+-0x10] ;  /* 0xfffff00003057984 */ /* 0x000e220000000800 */
[----:B------:R-:W-:Y:S02]  /*0920*/  USHF.L.U32 UR8, UR5, 0x2, URZ ;  /* 0x0000000205087899 */ /* 0x000fe400080006ff */
[----:B------:R-:W-:Y:S01]  /*0930*/  UIADD3 UR7, UPT, UPT, UR7, 0x8, URZ ;  /* 0x0000000807077890 */ /* 0x000fe2000fffe0ff */
[----:B------:R-:W1:Y:S01]  /*0940*/  LDS R4, [R3+-0xc] ;  /* 0xfffff40003047984 */ /* 0x000e620000000800 */
[----:B------:R-:W-:Y:S02]  /*0950*/  UIADD3 UR6, UPT, UPT, UR6, 0x8, URZ ;  /* 0x0000000806067890 */ /* 0x000fe4000fffe0ff */
[----:B------:R-:W-:Y:S01]  /*0960*/  UISETP.NE.AND UP2, UPT, UR7, URZ, UPT ;  /* 0x000000ff0700728c */ /* 0x000fe2000bf45270 */
[----:B------:R-:W2:Y:S01]  /*0970*/  LDS R7, [R3+-0x8] ;  /* 0xfffff80003077984 */ /* 0x000ea20000000800 */
[----:B------:R-:W-:-:S03]  /*0980*/  UIADD3 UR5, UPT, UPT, UR5, 0x8, URZ ;  /* 0x0000000805057890 */ /* 0x000fc6000fffe0ff */
[----:B----4-:R-:W3:Y:S01]  /*0990*/  LDS R9, [R3+-0x4] ;  /* 0xfffffc0003097984 */ /* 0x010ee20000000800 */
[----:B------:R-:W0:Y:S03]  /*09a0*/  LDCU UR12, c[0x3][UR8] ;  /* 0x00c00000080c77ac */ /* 0x000e260008000800 */
[----:B------:R-:W4:Y:S01]  /*09b0*/  LDS R15, [R3] ;  /* 0x00000000030f7984 */ /* 0x000f220000000800 */
[----:B------:R-:W1:Y:S03]  /*09c0*/  LDCU UR17, c[0x3][UR8+0x4] ;  /* 0x00c00080081177ac */ /* 0x000e660008000800 */
[----:B------:R-:W5:Y:S01]  /*09d0*/  LDS R17, [R3+0x4] ;  /* 0x0000040003117984 */ /* 0x000f620000000800 */
[----:B------:R-:W2:Y:S03]  /*09e0*/  LDCU UR18, c[0x3][UR8+0x8] ;  /* 0x00c00100081277ac */ /* 0x000ea60008000800 */
[----:B------:R-:W5:Y:S01]  /*09f0*/  LDS R19, [R3+0x8] ;  /* 0x0000080003137984 */ /* 0x000f620000000800 */
[----:B------:R-:W3:Y:S03]  /*0a00*/  LDCU UR19, c[0x3][UR8+0xc] ;  /* 0x00c00180081377ac */ /* 0x000ee60008000800 */
[----:B------:R0:W5:Y:S01]  /*0a10*/  LDS R21, [R3+0xc] ;  /* 0x00000c0003157984 */ /* 0x0001620000000800 */
[----:B------:R-:W4:Y:S01]  /*0a20*/  LDCU UR20, c[0x3][UR8+0x10] ;  /* 0x00c00200081477ac */ /* 0x000f220008000800 */
[----:B0-----:R-:W-:-:S02]  /*0a30*/  VIADD R3, R3, 0x20 ;  /* 0x0000002003037836 */ /* 0x001fc40000000000 */
[----:B------:R-:W-:Y:S01]  /*0a40*/  FFMA R5, R5, UR12, R2 ;  /* 0x0000000c05057c23 */ /* 0x000fe20008000002 */
[----:B------:R-:W5:Y:S03]  /*0a50*/  LDCU UR12, c[0x3][UR8+0x14] ;  /* 0x00c00280080c77ac */ /* 0x000f660008000800 */
[----:B-1----:R-:W-:Y:S01]  /*0a60*/  FFMA R4, R4, UR17, R5 ;  /* 0x0000001104047c23 */ /* 0x002fe20008000005 */
[----:B------:R-:W0:Y:S03]  /*0a70*/  LDCU UR17, c[0x3][UR8+0x18] ;  /* 0x00c00300081177ac */ /* 0x000e260008000800 */
[----:B--2---:R-:W-:Y:S01]  /*0a80*/  FFMA R4, R7, UR18, R4 ;  /* 0x0000001207047c23 */ /* 0x004fe20008000004 */
[----:B------:R-:W1:Y:S03]  /*0a90*/  LDCU UR8, c[0x3][UR8+0x1c] ;  /* 0x00c00380080877ac */ /* 0x000e660008000800 */
[----:B---3--:R-:W-:-:S04]  /*0aa0*/  FFMA R4, R9, UR19, R4 ;  /* 0x0000001309047c23 */ /* 0x008fc80008000004 */
[----:B----4-:R-:W-:-:S04]  /*0ab0*/  FFMA R4, R15, UR20, R4 ;  /* 0x000000140f047c23 */ /* 0x010fc80008000004 */
[----:B-----5:R-:W-:-:S04]  /*0ac0*/  FFMA R4, R17, UR12, R4 ;  /* 0x0000000c11047c23 */ /* 0x020fc80008000004 */
[----:B0-----:R-:W-:-:S04]  /*0ad0*/  FFMA R4, R19, UR17, R4 ;  /* 0x0000001113047c23 */ /* 0x001fc80008000004 */
[----:B-1----:R-:W-:Y:S01]  /*0ae0*/  FFMA R2, R21, UR8, R4 ;  /* 0x0000000815027c23 */ /* 0x002fe20008000004 */
[----:B------:R-:W-:Y:S06]  /*0af0*/  BRA.U UP2, `(.L_x_66) ;  /* 0xfffffffd02847547 */ /* 0x000fec000b83ffff */
.L_x_65:
[----:B------:R-:W-:Y:S01]  /*0b00*/  IMAD R6, R6, 0x48, R13 ;  /* 0x0000004806067824 */ /* 0x000fe200078e020d */
[----:B------:R-:W-:Y:S06]  /*0b10*/  BRA.U !UP1, `(.L_x_67) ;  /* 0x0000000109447547 */ /* 0x000fec000b800000 */
[----:B0-----:R-:W-:Y:S01]  /*0b20*/  IADD3 R3, PT, PT, R14, UR6, RZ ;  /* 0x000000060e037c10 */ /* 0x001fe2000fffe0ff */
[----:B------:R-:W-:Y:S02]  /*0b30*/  UIADD3 UR5, UPT, UPT, UR11, UR6, URZ ;  /* 0x000000060b057290 */ /* 0x000fe4000fffe0ff */
[----:B------:R-:W-:Y:S02]  /*0b40*/  UIADD3 UR6, UPT, UPT, UR6, 0x4, URZ ;  /* 0x0000000406067890 */ /* 0x000fe4000fffe0ff */
[----:B------:R-:W-:Y:S01]  /*0b50*/  IMAD R3, R3, 0x4, R6 ;  /* 0x0000000403037824 */ /* 0x000fe200078e0206 */
[----:B------:R-:W-:-:S04]  /*0b60*/  USHF.L.U32 UR5, UR5, 0x2, URZ ;  /* 0x0000000205057899 */ /* 0x000fc800080006ff */
[----:B------:R-:W0:Y:S04]  /*0b70*/  LDS R5, [R3] ;  /* 0x0000000003057984 */ /* 0x000e280000000800 */
[----:B------:R-:W1:Y:S04]  /*0b80*/  LDS R4, [R3+0x4] ;  /* 0x0000040003047984 */ /* 0x000e680000000800 */
[----:B------:R-:W2:Y:S01]  /*0b90*/  LDS R7, [R3+0x8] ;  /* 0x0000080003077984 */ /* 0x000ea20000000800 */
[----:B------:R-:W0:Y:S03]  /*0ba0*/  LDCU UR7, c[0x3][UR5] ;  /* 0x00c00000050777ac */ /* 0x000e260008000800 */
[----:B----4-:R-:W3:Y:S01]  /*0bb0*/  LDS R9, [R3+0xc] ;  /* 0x00000c0003097984 */ /* 0x010ee20000000800 */
[----:B------:R-:W1:Y:S01]  /*0bc0*/  LDCU UR8, c[0x3][UR5+0x4] ;  /* 0x00c00080050877ac */ /* 0x000e620008000800 */
[----:B------:R-:W2:Y:S01]  /*0bd0*/  LDCU UR12, c[0x3][UR5+0x8] ;  /* 0x00c00100050c77ac */ /* 0x000ea20008000800 */
[----:B------:R-:W3:Y:S01]  /*0be0*/  LDCU UR5, c[0x3][UR5+0xc] ;  /* 0x00c00180050577ac */ /* 0x000ee20008000800 */
[----:B0-----:R-:W-:-:S04]  /*0bf0*/  FFMA R5, R5, UR7, R2 ;  /* 0x0000000705057c23 */ /* 0x001fc80008000002 */
[----:B-1----:R-:W-:-:S04]  /*0c00*/  FFMA R4, R4, UR8, R5 ;  /* 0x0000000804047c23 */ /* 0x002fc80008000005 */
[----:B--2---:R-:W-:-:S04]  /*0c10*/  FFMA R4, R7, UR12, R4 ;  /* 0x0000000c07047c23 */ /* 0x004fc80008000004 */
[----:B---3--:R-:W-:-:S07]  /*0c20*/  FFMA R2, R9, UR5, R4 ;  /* 0x0000000509027c23 */ /* 0x008fce0008000004 */
.L_x_67:
[----:B------:R-:W-:Y:S05]  /*0c30*/  BRA.U !UP3, `(.L_x_68) ;  /* 0x000000010b2c7547 */ /* 0x000fea000b800000 */
[----:B0-----:R-:W-:Y:S01]  /*0c40*/  IADD3 R3, PT, PT, R14, UR6, RZ ;  /* 0x000000060e037c10 */ /* 0x001fe2000fffe0ff */
[----:B------:R-:W-:Y:S02]  /*0c50*/  UIADD3 UR5, UPT, UPT, UR11, UR6, URZ ;  /* 0x000000060b057290 */ /* 0x000fe4000fffe0ff */
[----:B------:R-:W-:Y:S02]  /*0c60*/  UIADD3 UR6, UPT, UPT, UR6, 0x2, URZ ;  /* 0x0000000206067890 */ /* 0x000fe4000fffe0ff */
[----:B------:R-:W-:Y:S01]  /*0c70*/  IMAD R3, R3, 0x4, R6 ;  /* 0x0000000403037824 */ /* 0x000fe200078e0206 */
[----:B------:R-:W-:-:S04]  /*0c80*/  USHF.L.U32 UR5, UR5, 0x2, URZ ;  /* 0x0000000205057899 */ /* 0x000fc800080006ff */
[----:B------:R-:W0:Y:S04]  /*0c90*/  LDS R5, [R3] ;  /* 0x0000000003057984 */ /* 0x000e280000000800 */
[----:B------:R-:W1:Y:S04]  /*0ca0*/  LDS R7, [R3+0x4] ;  /* 0x0000040003077984 */ /* 0x000e680000000800 */
[----:B------:R-:W0:Y:S01]  /*0cb0*/  LDCU UR7, c[0x3][UR5] ;  /* 0x00c00000050777ac */ /* 0x000e220008000800 */
[----:B------:R-:W1:Y:S01]  /*0cc0*/  LDCU UR5, c[0x3][UR5+0x4] ;  /* 0x00c00080050577ac */ /* 0x000e620008000800 */
[----:B0-----:R-:W-:-:S04]  /*0cd0*/  FFMA R2, R5, UR7, R2 ;  /* 0x0000000705027c23 */ /* 0x001fc80008000002 */
[----:B-1----:R-:W-:-:S07]  /*0ce0*/  FFMA R2, R7, UR5, R2 ;  /* 0x0000000507027c23 */ /* 0x002fce0008000002 */
.L_x_68:
[----:B0-----:R-:W-:Y:S01]  /*0cf0*/  IADD3 R3, PT, PT, R14, UR6, RZ ;  /* 0x000000060e037c10 */ /* 0x001fe2000fffe0ff */
[----:B------:R-:W-:Y:S02]  /*0d00*/  UIADD3 UR5, UPT, UPT, UR11, UR6, URZ ;  /* 0x000000060b057290 */ /* 0x000fe4000fffe0ff */
[----:B------:R-:W-:Y:S02]  /*0d10*/  UISETP.NE.AND UP2, UPT, UR4, UR16, UPT ;  /* 0x000000100400728c */ /* 0x000fe4000bf45270 */
[----:B------:R-:W-:Y:S01]  /*0d20*/  IMAD R3, R3, 0x4, R6 ;  /* 0x0000000403037824 */ /* 0x000fe200078e0206 */
[----:B------:R-:W-:Y:S02]  /*0d30*/  USHF.L.U32 UR5, UR5, 0x2, URZ ;  /* 0x0000000205057899 */ /* 0x000fe400080006ff */
[----:B------:R-:W-:-:S03]  /*0d40*/  UIADD3 UR6, UPT, UPT, UR4, 0x1, URZ ;  /* 0x0000000104067890 */ /* 0x000fc6000fffe0ff */
[----:B------:R-:W0:Y:S04]  /*0d50*/  LDS R3, [R3] ;  /* 0x0000000003037984 */ /* 0x000e280000000800 */
[----:B------:R-:W-:-:S03]  /*0d60*/  UMOV UR4, UR6 ;  /* 0x0000000600047c82 */ /* 0x000fc60008000000 */
[----:B------:R-:W0:Y:S02]  /*0d70*/  LDCU UR5, c[0x3][UR5] ;  /* 0x00c00000050577ac */ /* 0x000e240008000800 */
[----:B0-----:R-:W-:Y:S01]  /*0d80*/  FFMA R2, R3, UR5, R2 ;  /* 0x0000000503027c23 */ /* 0x001fe20008000002 */
[----:B------:R-:W-:Y:S06]  /*0d90*/  BRA.U UP2, `(.L_x_69) ;  /* 0xfffffff902b07547 */ /* 0x000fec000b83ffff */
.L_x_64:
[----:B------:R-:W3:Y:S01]  /*0da0*/  LDC.64 R4, c[0x0][0x388] ;  /* 0x0000e200ff047b82 */ /* 0x000ee20000000a00 */
[----:B------:R-:W5:Y:S02]  /*0db0*/  LDCU UR4, c[0x0][0x390] ;  /* 0x00007200ff0477ac */ /* 0x000f640008000800 */
[----:B-----5:R-:W-:-:S04]  /*0dc0*/  IMAD R11, R12, UR4, R11 ;  /* 0x000000040c0b7c24 */ /* 0x020fc8000f8e020b */
[----:B---3--:R-:W-:-:S05]  /*0dd0*/  IMAD.WIDE R4, R11, 0x4, R4 ;  /* 0x000000040b047825 */ /* 0x008fca00078e0204 */
[----:B------:R-:W-:Y:S01]  /*0de0*/  STG.E desc[UR14][R4.64], R2 ;  /* 0x0000000204007986 */ /* 0x000fe2000c10190e */
[----:B------:R-:W-:Y:S05]  /*0df0*/  EXIT ;  /* 0x000000000000794d */ /* 0x000fea0003800000 */
.L_x_70:
        /* <DEDUP_REMOVED lines=16> */
.L_x_125:


//--------------------- .text._Z22kernel2D_opt_templatedILi8EEvPKfPfii --------------------------
	.section	.text._Z22kernel2D_opt_templatedILi8EEvPKfPfii,"ax",@progbits
	.align	128
        .global         _Z22kernel2D_opt_templatedILi8EEvPKfPfii
        .type           _Z22kernel2D_opt_templatedILi8EEvPKfPfii,@function
        .size           _Z22kernel2D_opt_templatedILi8EEvPKfPfii,(.L_x_126 - _Z22kernel2D_opt_templatedILi8EEvPKfPfii)
        .other          _Z22kernel2D_opt_templatedILi8EEvPKfPfii,@"STO_CUDA_ENTRY STV_DEFAULT"
_Z22kernel2D_opt_templatedILi8EEvPKfPfii:
.text._Z22kernel2D_opt_templatedILi8EEvPKfPfii:
        /* <DEDUP_REMOVED lines=51> */
.L_x_72:
[----:B------:R-:W-:Y:S05]  /*0330*/  BSYNC.RECONVERGENT B0 ;  /* 0x0000000000007941 */ /* 0x000fea0003800200 */
.L_x_71:
        /* <DEDUP_REMOVED lines=65> */
.L_x_74:
[----:B------:R-:W-:Y:S05]  /*0750*/  BSYNC.RECONVERGENT B0 ;  /* 0x0000000000007941 */ /* 0x000fea0003800200 */
.L_x_73:
        /* <DEDUP_REMOVED lines=16> */
.L_x_80:
        /* <DEDUP_REMOVED lines=11> */
.L_x_77:
        /* <DEDUP_REMOVED lines=31> */
.L_x_76:
        /* <DEDUP_REMOVED lines=19> */
.L_x_78:
        /* <DEDUP_REMOVED lines=12> */
.L_x_79:
        /* <DEDUP_REMOVED lines=11> */
.L_x_75:
[----:B------:R-:W3:Y:S01]  /*0da0*/  LDC.64 R4, c[0x0][0x388] ;  /* 0x0000e200ff047b82 */ /* 0x000ee20000000a00 */
[----:B------:R-:W5:Y:S02]  /*0db0*/  LDCU UR4, c[0x0][0x390] ;  /* 0x00007200ff0477ac */ /* 0x000f640008000800 */
[----:B-----5:R-:W-:-:S04]  /*0dc0*/  IMAD R11, R12, UR4, R11 ;  /* 0x000000040c0b7c24 */ /* 0x020fc8000f8e020b */
[----:B---3--:R-:W-:-:S05]  /*0dd0*/  IMAD.WIDE R4, R11, 0x4, R4 ;  /* 0x000000040b047825 */ /* 0x008fca00078e0204 */
[----:B------:R-:W-:Y:S01]  /*0de0*/  STG.E desc[UR14][R4.64], R2 ;  /* 0x0000000204007986 */ /* 0x000fe2000c10190e */
[----:B------:R-:W-:Y:S05]  /*0df0*/  EXIT ;  /* 0x000000000000794d */ /* 0x000fea0003800000 */
.L_x_81:
        /* <DEDUP_REMOVED lines=16> */
.L_x_126:


//--------------------- .text._Z22kernel2D_opt_templatedILi4EEvPKfPfii --------------------------
	.section	.text._Z22kernel2D_opt_templatedILi4EEvPKfPfii,"ax",@progbits
	.align	128
        .global         _Z22kernel2D_opt_templatedILi4EEvPKfPfii
        .type           _Z22kernel2D_opt_templatedILi4EEvPKfPfii,@function
        .size           _Z22kernel2D_opt_templatedILi4EEvPKfPfii,(.L_x_127 - _Z22kernel2D_opt_templatedILi4EEvPKfPfii)
        .other          _Z22kernel2D_opt_templatedILi4EEvPKfPfii,@"STO_CUDA_ENTRY STV_DEFAULT"
_Z22kernel2D_opt_templatedILi4EEvPKfPfii:
.text._Z22kernel2D_opt_templatedILi4EEvPKfPfii:
        /* <DEDUP_REMOVED lines=51> */
.L_x_83:
[----:B------:R-:W-:Y:S05]  /*0330*/  BSYNC.RECONVERGENT B0 ;  /* 0x0000000000007941 */ /* 0x000fea0003800200 */
.L_x_82:
        /* <DEDUP_REMOVED lines=65> */
.L_x_85:
[----:B------:R-:W-:Y:S05]  /*0750*/  BSYNC.RECONVERGENT B0 ;  /* 0x0000000000007941 */ /* 0x000fea0003800200 */
.L_x_84:
        /* <DEDUP_REMOVED lines=16> */
.L_x_91:
        /* <DEDUP_REMOVED lines=11> */
.L_x_88:
        /* <DEDUP_REMOVED lines=31> */
.L_x_87:
        /* <DEDUP_REMOVED lines=19> */
.L_x_89:
        /* <DEDUP_REMOVED lines=12> */
.L_x_90:
        /* <DEDUP_REMOVED lines=11> */
.L_x_86:
[----:B------:R-:W3:Y:S01]  /*0da0*/  LDC.64 R4, c[0x0][0x388] ;  /* 0x0000e200ff047b82 */ /* 0x000ee20000000a00 */
[----:B------:R-:W5:Y:S02]  /*0db0*/  LDCU UR4, c[0x0][0x390] ;  /* 0x00007200ff0477ac */ /* 0x000f640008000800 */
[----:B-----5:R-:W-:-:S04]  /*0dc0*/  IMAD R11, R12, UR4, R11 ;  /* 0x000000040c0b7c24 */ /* 0x020fc8000f8e020b */
[----:B---3--:R-:W-:-:S05]  /*0dd0*/  IMAD.WIDE R4, R11, 0x4, R4 ;  /* 0x000000040b047825 */ /* 0x008fca00078e0204 */
[----:B------:R-:W-:Y:S01]  /*0de0*/  STG.E desc[UR14][R4.64], R2 ;  /* 0x0000000204007986 */ /* 0x000fe2000c10190e */
[----:B------:R-:W-:Y:S05]  /*0df0*/  EXIT ;  /* 0x000000000000794d */ /* 0x000fea0003800000 */
.L_x_92:
        /* <DEDUP_REMOVED lines=16> */
.L_x_127:


//--------------------- .text._Z22kernel2D_opt_templatedILi2EEvPKfPfii --------------------------
	.section	.text._Z22kernel2D_opt_templatedILi2EEvPKfPfii,"ax",@progbits
	.align	128
        .global         _Z22kernel2D_opt_templatedILi2EEvPKfPfii
        .type           _Z22kernel2D_opt_templatedILi2EEvPKfPfii,@function
        .size           _Z22kernel2D_opt_templatedILi2EEvPKfPfii,(.L_x_128 - _Z22kernel2D_opt_templatedILi2EEvPKfPfii)
        .other          _Z22kernel2D_opt_templatedILi2EEvPKfPfii,@"STO_CUDA_ENTRY STV_DEFAULT"
_Z22kernel2D_opt_templatedILi2EEvPKfPfii:
.text._Z22kernel2D_opt_templatedILi2EEvPKfPfii:
        /* <DEDUP_REMOVED lines=15> */
[----:B------:R-:W0:Y:S01]  /*00f0*/  S2UR UR5, SR_CgaCtaId ;  /* 0x00000000000579c3 */ /* 0x000e220000008800 */
[----:B------:R-:W-:Y:S01]  /*0100*/  USHF.R.S32.HI UR16, URZ, 0x1, UR13 ;  /* 0x00000001ff107899 */ /* 0x000fe2000801140d */
[----:B------:R-:W-:Y:S01]  /*0110*/  BSSY.RECONVERGENT B0, `(.L_x_93) ;  /* 0x0000022000007945 */ /* 0x000fe20003800200 */
[----:B------:R-:W-:-:S04]  /*0120*/  UMOV UR4, 0x400 ;  /* 0x0000040000047882 */ /* 0x000fc80000000000 */
[----:B------:R-:W-:Y:S01]  /*0130*/  IADD3 R15, PT, PT, R10, UR16, RZ ;  /* 0x000000100a0f7c10 */ /* 0x000fe2000fffe0ff */
[C---:B------:R-:W-:Y:S01]  /*0140*/  VIADD R13, R0.reuse, UR16 ;  /* 0x00000010000d7c36 */ /* 0x040fe20008000000 */
[----:B------:R-:W-:Y:S02]  /*0150*/  ISETP.GE.U32.AND P1, PT, R0, UR16, PT ;  /* 0x0000001000007c0c */ /* 0x000fe4000bf26070 */
[----:B------:R-:W-:Y:S01]  /*0160*/  ISETP.GE.U32.AND P3, PT, R10, UR16, PT ;  /* 0x000000100a007c0c */ /* 0x000fe2000bf66070 */
[----:B0-----:R-:W-:-:S06]  /*0170*/  ULEA UR4, UR5, UR4, 0x18 ;  /* 0x0000000405047291 */ /* 0x001fcc000f8ec0ff */
[----:B------:R-:W-:-:S05]  /*0180*/  LEA R15, R15, UR4, 0x4 ;  /* 0x000000040f0f7c11 */ /* 0x000fca000f8e20ff */
[----:B------:R-:W-:-:S05]  /*0190*/  IMAD R14, R13, 0x4, R15 ;  /* 0x000000040d0e7824 */ /* 0x000fca00078e020f */
[----:B--2---:R0:W-:Y:S04]  /*01a0*/  @!P2 STS [R14], R3 ;  /* 0x000000030e00a388 */ /* 0x0041e80000000800 */
[----:B------:R0:W-:Y:S01]  /*01b0*/  @P2 STS [R14], RZ ;  /* 0x000000ff0e002388 */ /* 0x0001e20000000800 */
[----:B------:R-:W-:Y:S05]  /*01c0*/  @P1 BRA `(.L_x_94) ;  /* 0x0000000000581947 */ /* 0x000fea0003800000 */
[C---:B------:R-:W-:Y:S02]  /*01d0*/  VIADDMNMX R2, R11.reuse, 0x2, R12, !PT ;  /* 0x000000020b027846 */ /* 0x040fe4000780010c */
[----:B------:R-:W-:Y:S02]  /*01e0*/  IADD3 R7, PT, PT, R11, -UR16, RZ ;  /* 0x800000100b077c10 */ /* 0x000fe4000fffe0ff */
        /* <DEDUP_REMOVED lines=10> */
[----:B------:R-:W-:Y:S01]  /*0290*/  IMAD.MOV.U32 R6, RZ, RZ, RZ ;  /* 0x000000ffff067224 */ /* 0x000fe200078e00ff */
        /* <DEDUP_REMOVED lines=9> */
.L_x_94:
[----:B------:R-:W-:Y:S05]  /*0330*/  BSYNC.RECONVERGENT B0 ;  /* 0x0000000000007941 */ /* 0x000fea0003800200 */
.L_x_93:
[----:B------:R-:W-:Y:S04]  /*0340*/  BSSY.RECONVERGENT B0, `(.L_x_95) ;  /* 0x0000043000007945 */ /* 0x000fe80003800200 */
[----:B------:R-:W-:Y:S05]  /*0350*/  @P3 BRA `(.L_x_96) ;  /* 0x0000000400043947 */ /* 0x000fea0003800000 */
[C---:B------:R-:W-:Y:S02]  /*0360*/  VIADD R20, R12.reuse, -UR16 ;  /* 0x800000100c147c36 */ /* 0x040fe40008000000 */
[----:B------:R-:W-:-:S03]  /*0370*/  VIADD R18, R12, 0x2 ;  /* 0x000000020c127836 */ /* 0x000fc60000000000 */
        /* <DEDUP_REMOVED lines=8> */
[----:B--2---:R-:W-:-:S04]  /*0400*/  @!P0 IMAD.WIDE R4, R7, 0x4, R4 ;  /* 0x0000000407048825 */ /* 0x004fc800078e0204 */
[----:B------:R-:W-:Y:S02]  /*0410*/  HFMA2 R7, -RZ, RZ, 0, 0 ;  /* 0x00000000ff077431 */ /* 0x000fe400000001ff */
[----:B0-----:R-:W-:-:S04]  /*0420*/  @!P3 IMAD.WIDE R2, R9, 0x4, R2 ;  /* 0x000000040902b825 */ /* 0x001fc800078e0202 */
[----:B------:R-:W2:Y:S01]  /*0430*/  @!P0 LDG.E R7, desc[UR14][R4.64] ;  /* 0x0000000e04078981 */ /* 0x000ea2000c1e1900 */
[----:B------:R-:W-:-:S06]  /*0440*/  IMAD.MOV.U32 R9, RZ, RZ, RZ ;  /* 0x000000ffff097224 */ /* 0x000fcc00078e00ff */
[----:B------:R-:W3:Y:S01]  /*0450*/  @!P3 LDG.E R9, desc[UR14][R2.64] ;  /* 0x0000000e0209b981 */ /* 0x000ee2000c1e1900 */
[----:B------:R-:W-:-:S04]  /*0460*/  LEA R17, R10, UR4, 0x4 ;  /* 0x000000040a117c11 */ /* 0x000fc8000f8e20ff */
[----:B------:R-:W-:-:S05]  /*0470*/  LEA R16, R13, R17, 0x2 ;  /* 0x000000110d107211 */ /* 0x000fca00078e10ff */
[----:B--2---:R2:W-:Y:S04]  /*0480*/  STS [R16], R7 ;  /* 0x0000000710007388 */ /* 0x0045e80000000800 */
[----:B---3--:R2:W-:Y:S01]  /*0490*/  STS [R14+0x20], R9 ;  /* 0x000020090e007388 */ /* 0x0085e20000000800 */
[----:B------:R-:W-:Y:S05]  /*04a0*/  @P1 BRA `(.L_x_96) ;  /* 0x0000000000b01947 */ /* 0x000fea0003800000 */
[C---:B------:R-:W-:Y:S01]  /*04b0*/  VIADD R21, R11.reuse, -UR16 ;  /* 0x800000100b157c36 */ /* 0x040fe20008000000 */
[----:B------:R-:W-:-:S04]  /*04c0*/  IADD3 R3, PT, PT, R11, 0x2, RZ ;  /* 0x000000020b037810 */ /* 0x000fc80007ffe0ff */
        /* <DEDUP_REMOVED lines=8> */
[----:B--2---:R-:W0:Y:S01]  /*0550*/  @P3 LDC.64 R8, c[0x0][0x380] ;  /* 0x0000e000ff083b82 */ /* 0x004e220000000a00 */
[C---:B------:R-:W-:Y:S02]  /*0560*/  @P3 IMAD R19, R20.reuse, UR12, R21 ;  /* 0x0000000c14133c24 */ /* 0x040fe4000f8e0215 */
[----:B------:R-:W-:-:S05]  /*0570*/  @!P0 IMAD R20, R20, UR12, RZ ;  /* 0x0000000c14148c24 */ /* 0x000fca000f8e02ff */
[----:B------:R-:W1:Y:S01]  /*0580*/  @!P0 LDC.64 R6, c[0x0][0x380] ;  /* 0x0000e000ff068b82 */ /* 0x000e620000000a00 */
[----:B------:R-:W-:Y:S01]  /*0590*/  @!P4 IMAD R22, R18, UR12, RZ ;  /* 0x0000000c1216cc24 */ /* 0x000fe2000f8e02ff */
[----:B------:R-:W-:Y:S02]  /*05a0*/  @!P0 SHF.R.S32.HI R24, RZ, 0x1f, R20 ;  /* 0x0000001fff188819 */ /* 0x000fe40000011414 */
[----:B------:R-:W-:-:S04]  /*05b0*/  @!P0 IADD3 R23, P5, PT, R11, R20, RZ ;  /* 0x000000140b178210 */ /* 0x000fc80007fbe0ff */
[----:B------:R-:W2:Y:S08]  /*05c0*/  @!P4 LDC.64 R2, c[0x0][0x380] ;  /* 0x0000e000ff02cb82 */ /* 0x000eb00000000a00 */
[----:B------:R-:W3:Y:S01]  /*05d0*/  @!P1 LDC.64 R4, c[0x0][0x380] ;  /* 0x0000e000ff049b82 */ /* 0x000ee20000000a00 */
[----:B0-----:R-:W-:-:S04]  /*05e0*/  @P3 IMAD.WIDE R8, R19, 0x4, R8 ;  /* 0x0000000413083825 */ /* 0x001fc800078e0208 */
[----:B------:R-:W-:Y:S01]  /*05f0*/  IMAD.MOV.U32 R19, RZ, RZ, RZ ;  /* 0x000000ffff137224 */ /* 0x000fe200078e00ff */
[----:B------:R-:W-:Y:S01]  /*0600*/  @!P0 LEA.HI.X.SX32 R24, R11, R24, 0x1, P5 ;  /* 0x000000180b188211 */ /* 0x000fe200028f0eff */
[----:B------:R-:W-:Y:S01]  /*0610*/  @!P1 IMAD R21, R18, UR12, R21 ;  /* 0x0000000c12159c24 */ /* 0x000fe2000f8e0215 */
[----:B------:R-:W-:-:S03]  /*0620*/  @!P4 SHF.R.S32.HI R26, RZ, 0x1f, R22 ;  /* 0x0000001fff1ac819 */ /* 0x000fc60000011416 */
[----:B------:R0:W4:Y:S01]  /*0630*/  @P3 LDG.E R19, desc[UR14][R8.64] ;  /* 0x0000000e08133981 */ /* 0x000122000c1e1900 */
[----:B-1----:R-:W-:Y:S02]  /*0640*/  @!P0 LEA R6, P3, R23, R6, 0x2 ;  /* 0x0000000617068211 */ /* 0x002fe400078610ff */
[----:B------:R-:W-:Y:S02]  /*0650*/  @!P4 IADD3 R20, P5, PT, R11, R22, RZ ;  /* 0x000000160b14c210 */ /* 0x000fe40007fbe0ff */
[----:B------:R-:W-:Y:S02]  /*0660*/  @!P0 LEA.HI.X R7, R23, R7, R24, 0x2, P3 ;  /* 0x0000000717078211 */ /* 0x000fe400018f1418 */
[----:B------:R-:W-:Y:S02]  /*0670*/  @!P4 LEA.HI.X.SX32 R26, R11, R26, 0x1, P5 ;  /* 0x0000001a0b1ac211 */ /* 0x000fe400028f0eff */
[----:B--2---:R-:W-:Y:S01]  /*0680*/  @!P4 LEA R2, P3, R20, R2, 0x2 ;  /* 0x000000021402c211 */ /* 0x004fe200078610ff */
[----:B0-----:R-:W-:Y:S01]  /*0690*/  IMAD.MOV.U32 R9, RZ, RZ, RZ ;  /* 0x000000ffff097224 */ /* 0x001fe200078e00ff */
[----:B------:R-:W-:Y:S01]  /*06a0*/  MOV R23, RZ ;  /* 0x000000ff00177202 */ /* 0x000fe20000000f00 */
[----:B---3--:R-:W-:Y:S01]  /*06b0*/  @!P1 IMAD.WIDE.U32 R4, R21, 0x4, R4 ;  /* 0x0000000415049825 */ /* 0x008fe200078e0004 */
[----:B------:R-:W-:-:S02]  /*06c0*/  MOV R21, RZ ;  /* 0x000000ff00157202 */ /* 0x000fc40000000f00 */
[----:B------:R-:W-:Y:S02]  /*06d0*/  @!P4 LEA.HI.X R3, R20, R3, R26, 0x2, P3 ;  /* 0x000000031403c211 */ /* 0x000fe400018f141a */
[----:B------:R-:W2:Y:S04]  /*06e0*/  @!P1 LDG.E R9, desc[UR14][R4.64] ;  /* 0x0000000e04099981 */ /* 0x000ea8000c1e1900 */
[----:B------:R-:W3:Y:S04]  /*06f0*/  @!P0 LDG.E R21, desc[UR14][R6.64+0x8] ;  /* 0x0000080e06158981 */ /* 0x000ee8000c1e1900 */
[----:B------:R-:W5:Y:S01]  /*0700*/  @!P4 LDG.E R23, desc[UR14][R2.64+0x8] ;  /* 0x0000080e0217c981 */ /* 0x000f62000c1e1900 */
[C---:B------:R-:W-:Y:S01]  /*0710*/  IMAD R8, R0.reuse, 0x4, R17 ;  /* 0x0000000400087824 */ /* 0x040fe200078e0211 */
[----:B------:R-:W-:-:S04]  /*0720*/  LEA R18, R0, R15, 0x2 ;  /* 0x0000000f00127211 */ /* 0x000fc800078e10ff */
[----:B----4-:R4:W-:Y:S04]  /*0730*/  STS [R8], R19 ;  /* 0x0000001308007388 */ /* 0x0109e80000000800 */
[----:B---3--:R4:W-:Y:S04]  /*0740*/  STS [R16+0x8], R21 ;  /* 0x0000081510007388 */ /* 0x0089e80000000800 */
[----:B--2---:R4:W-:Y:S04]  /*0750*/  STS [R18+0x20], R9 ;  /* 0x0000200912007388 */ /* 0x0049e80000000800 */
[----:B-----5:R4:W-:Y:S02]  /*0760*/  STS [R14+0x28], R23 ;  /* 0x000028170e007388 */ /* 0x0209e40000000800 */
.L_x_96:
[----:B------:R-:W-:Y:S05]  /*0770*/  BSYNC.RECONVERGENT B0 ;  /* 0x0000000000007941 */ /* 0x000fea0003800200 */
.L_x_95:
[----:B------:R-:W-:Y:S06]  /*0780*/  BAR.SYNC.DEFER_BLOCKING 0x0 ;  /* 0x0000000000007b1d */ /* 0x000fec0000010000 */
[----:B------:R-:W-:Y:S05]  /*0790*/  @P2 EXIT ;  /* 0x000000000000294d */ /* 0x000fea0003800000 */
[----:B------:R-:W-:Y:S01]  /*07a0*/  UISETP.GE.AND UP0, UPT, UR16, URZ, UPT ;  /* 0x000000ff1000728c */ /* 0x000fe2000bf06270 */
[----:B------:R-:W-:-:S08]  /*07b0*/  IMAD.MOV.U32 R2, RZ, RZ, RZ ;  /* 0x000000ffff027224 */ /* 0x000fd000078e00ff */
[----:B------:R-:W-:Y:S05]  /*07c0*/  BRA.U !UP0, `(.L_x_97) ;  /* 0x00000005087c7547 */ /* 0x000fea000b800000 */
[----:B------:R-:W-:Y:S01]  /*07d0*/  LEA R0, R0, UR4, 0x2 ;  /* 0x0000000400007c11 */ /* 0x000fe2000f8e10ff */
[----:B------:R-:W-:Y:S01]  /*07e0*/  UIADD3 UR10, UPT, UPT, -UR16, URZ, URZ ;  /* 0x000000ff100a7290 */ /* 0x000fe2000fffe1ff */
[----:B------:R-:W-:Y:S01]  /*07f0*/  MOV R2, RZ ;  /* 0x000000ff00027202 */ /* 0x000fe20000000f00 */
[----:B------:R-:W-:Y:S02]  /*0800*/  ULOP3.LUT UR5, UR13, 0xfffffff8, URZ, 0xc0, !UPT ;  /* 0xfffffff80d057892 */ /* 0x000fe4000f8ec0ff */
[----:B------:R-:W-:Y:S01]  /*0810*/  ULOP3.LUT UR6, UR13, 0xfffffffe, URZ, 0xc0, !UPT ;  /* 0xfffffffe0d067892 */ /* 0x000fe2000f8ec0ff */
[----:B------:R-:W-:Y:S01]  /*0820*/  VIADD R0, R0, 0x10 ;  /* 0x0000001000007836 */ /* 0x000fe20000000000 */
[----:B------:R-:W-:Y:S02]  /*0830*/  ULOP3.LUT UR7, UR13, 0x6, URZ, 0xc0, !UPT ;  /* 0x000000060d077892 */ /* 0x000fe4000f8ec0ff */
[----:B------:R-:W-:Y:S02]  /*0840*/  UIADD3 UR11, UPT, UPT, -UR5, URZ, URZ ;  /* 0x000000ff050b7290 */ /* 0x000fe4000fffe1ff */
[----:B------:R-:W-:-:S02]  /*0850*/  UISETP.GE.U32.AND UP0, UPT, UR6, 0x7, UPT ;  /* 0x000000070600788c */ /* 0x000fc4000bf06070 */
[----:B------:R-:W-:Y:S01]  /*0860*/  UISETP.GE.U32.AND UP1, UPT, UR7, 0x3, UPT ;  /* 0x000000030700788c */ /* 0x000fe2000bf26070 */
[----:B------:R-:W-:-:S10]  /*0870*/  UMOV UR5, UR10 ;  /* 0x0000000a00057c82 */ /* 0x000fd40008000000 */
.L_x_102:
[----:B------:R-:W3:Y:S01]  /*0880*/  LDCU UR7, c[0x0][0x394] ;  /* 0x00007280ff0777ac */ /* 0x000ee20008000800 */
[----:B------:R-:W-:-:S06]  /*0890*/  UIADD3 UR8, UPT, UPT, UR16, UR5, URZ ;  /* 0x0000000510087290 */ /* 0x000fcc000fffe0ff */
[----:B----4-:R-:W-:Y:S01]  /*08a0*/  IADD3 R23, PT, PT, R10, UR8, RZ ;  /* 0x000000080a177c10 */ /* 0x010fe2000fffe0ff */
        /* <DEDUP_REMOVED lines=8> */
.L_x_99:
[----:B------:R-:W0:Y:S01]  /*0930*/  LDS R5, [R3+-0x10] ;  /* 0xfffff00003057984 */ /* 0x000e220000000800 */
[----:B------:R-:W-:Y:S02]  /*0940*/  USHF.L.U32 UR9, UR6, 0x2, URZ ;  /* 0x0000000206097899 */ /* 0x000fe400080006ff */
[----:B------:R-:W-:Y:S01]  /*0950*/  UIADD3 UR8, UPT, UPT, UR8, 0x8, URZ ;  /* 0x0000000808087890 */ /* 0x000fe2000fffe0ff */
[----:B------:R-:W3:Y:S01]  /*0960*/  LDS R4, [R3+-0xc] ;  /* 0xfffff40003047984 */ /* 0x000ee20000000800 */
[----:B------:R-:W-:Y:S02]  /*0970*/  UIADD3 UR7, UPT, UPT, UR7, 0x8, URZ ;  /* 0x0000000807077890 */ /* 0x000fe4000fffe0ff */
[----:B------:R-:W-:Y:S01]  /*0980*/  UISETP.NE.AND UP2, UPT, UR8, URZ, UPT ;  /* 0x000000ff0800728c */ /* 0x000fe2000bf45270 */
[----:B-12---:R-:W1:Y:S01]  /*0990*/  LDS R7, [R3+-0x8] ;  /* 0xfffff80003077984 */ /* 0x006e620000000800 */
[----:B------:R-:W-:-:S03]  /*09a0*/  UIADD3 UR6, UPT, UPT, UR6, 0x8, URZ ;  /* 0x0000000806067890 */ /* 0x000fc6000fffe0ff */
[----:B------:R-:W2:Y:S01]  /*09b0*/  LDS R9, [R3+-0x4] ;  /* 0xfffffc0003097984 */ /* 0x000ea20000000800 */
[----:B------:R-:W0:Y:S03]  /*09c0*/  LDCU UR17, c[0x3][UR9] ;  /* 0x00c00000091177ac */ /* 0x000e260008000800 */
[----:B------:R-:W4:Y:S01]  /*09d0*/  LDS R15, [R3] ;  /* 0x00000000030f7984 */ /* 0x000f220000000800 */
[----:B------:R-:W3:Y:S03]  /*09e0*/  LDCU UR18, c[0x3][UR9+0x4] ;  /* 0x00c00080091277ac */ /* 0x000ee60008000800 */
[----:B------:R-:W5:Y:S01]  /*09f0*/  LDS R17, [R3+0x4] ;  /* 0x0000040003117984 */ /* 0x000f620000000800 */
[----:B------:R-:W1:Y:S03]  /*0a00*/  LDCU UR19, c[0x3][UR9+0x8] ;  /* 0x00c00100091377ac */ /* 0x000e660008000800 */
[----:B------:R-:W5:Y:S01]  /*0a10*/  LDS R19, [R3+0x8] ;  /* 0x0000080003137984 */ /* 0x000f620000000800 */
[----:B------:R-:W2:Y:S03]  /*0a20*/  LDCU UR20, c[0x3][UR9+0xc] ;  /* 0x00c00180091477ac */ /* 0x000ea60008000800 */
[----:B------:R0:W5:Y:S01]  /*0a30*/  LDS R21, [R3+0xc] ;  /* 0x00000c0003157984 */ /* 0x0001620000000800 */
[----:B------:R-:W4:Y:S01]  /*0a40*/  LDCU UR21, c[0x3][UR9+0x10] ;  /* 0x00c00200091577ac */ /* 0x000f220008000800 */
[----:B0-----:R-:W-:Y:S01]  /*0a50*/  IADD3 R3, PT, PT, R3, 0x20, RZ ;  /* 0x0000002003037810 */ /* 0x001fe20007ffe0ff */
[----:B------:R-:W-:Y:S01]  /*0a60*/  FFMA R5, R5, UR17, R2 ;  /* 0x0000001105057c23 */ /* 0x000fe20008000002 */
[----:B------:R-:W5:Y:S03]  /*0a70*/  LDCU UR17, c[0x3][UR9+0x14] ;  /* 0x00c00280091177ac */ /* 0x000f660008000800 */
[----:B---3--:R-:W-:Y:S01]  /*0a80*/  FFMA R4, R4, UR18, R5 ;  /* 0x0000001204047c23 */ /* 0x008fe20008000005 */
[----:B------:R-:W0:Y:S03]  /*0a90*/  LDCU UR18, c[0x3][UR9+0x18] ;  /* 0x00c00300091277ac */ /* 0x000e260008000800 */
[----:B-1----:R-:W-:Y:S01]  /*0aa0*/  FFMA R4, R7, UR19, R4 ;  /* 0x0000001307047c23 */ /* 0x002fe20008000004 */
[----:B------:R-:W1:Y:S03]  /*0ab0*/  LDCU UR9, c[0x3][UR9+0x1c] ;  /* 0x00c00380090977ac */ /* 0x000e660008000800 */
[----:B--2---:R-:W-:-:S04]  /*0ac0*/  FFMA R4, R9, UR20, R4 ;  /* 0x0000001409047c23 */ /* 0x004fc80008000004 */
[----:B----4-:R-:W-:-:S04]  /*0ad0*/  FFMA R4, R15, UR21, R4 ;  /* 0x000000150f047c23 */ /* 0x010fc80008000004 */
[----:B-----5:R-:W-:-:S04]  /*0ae0*/  FFMA R4, R17, UR17, R4 ;  /* 0x0000001111047c23 */ /* 0x020fc80008000004 */
[----:B0-----:R-:W-:-:S04]  /*0af0*/  FFMA R4, R19, UR18, R4 ;  /* 0x0000001213047c23 */ /* 0x001fc80008000004 */
[----:B-1----:R-:W-:Y:S01]  /*0b00*/  FFMA R2, R21, UR9, R4 ;  /* 0x0000000915027c23 */ /* 0x002fe20008000004 */
[----:B------:R-:W-:Y:S06]  /*0b10*/  BRA.U UP2, `(.L_x_99) ;  /* 0xfffffffd02847547 */ /* 0x000fec000b83ffff */
.L_x_98:
[----:B-1----:R-:W-:Y:S01]  /*0b20*/  LEA R6, R23, UR4, 0x4 ;  /* 0x0000000417067c11 */ /* 0x002fe2000f8e20ff */
[----:B------:R-:W-:Y:S06]  /*0b30*/  BRA.U !UP1, `(.L_x_100) ;  /* 0x0000000109447547 */ /* 0x000fec000b800000 */
[----:B0-----:R-:W-:Y:S01]  /*0b40*/  VIADD R3, R13, UR7 ;  /* 0x000000070d037c36 */ /* 0x001fe20008000000 */
[----:B------:R-:W-:Y:S02]  /*0b50*/  UIADD3 UR6, UPT, UPT, UR12, UR7, URZ ;  /* 0x000000070c067290 */ /* 0x000fe4000fffe0ff */
[----:B------:R-:W-:Y:S02]  /*0b60*/  UIADD3 UR7, UPT, UPT, UR7, 0x4, URZ ;  /* 0x0000000407077890 */ /* 0x000fe4000fffe0ff */
[----:B------:R-:W-:Y:S01]  /*0b70*/  LEA R3, R3, R6, 0x2 ;  /* 0x0000000603037211 */ /* 0x000fe200078e10ff */
[----:B------:R-:W-:-:S04]  /*0b80*/  USHF.L.U32 UR6, UR6, 0x2, URZ ;  /* 0x0000000206067899 */ /* 0x000fc800080006ff */
[----:B------:R-:W0:Y:S04]  /*0b90*/  LDS R5, [R3] ;  /* 0x0000000003057984 */ /* 0x000e280000000800 */
[----:B------:R-:W1:Y:S04]  /*0ba0*/  LDS R4, [R3+0x4] ;  /* 0x0000040003047984 */ /* 0x000e680000000800 */
[----:B--2---:R-:W2:Y:S01]  /*0bb0*/  LDS R7, [R3+0x8] ;  /* 0x0000080003077984 */ /* 0x004ea20000000800 */
[----:B------:R-:W0:Y:S03]  /*0bc0*/  LDCU UR8, c[0x3][UR6] ;  /* 0x00c00000060877ac */ /* 0x000e260008000800 */
[----:B------:R-:W3:Y:S01]  /*0bd0*/  LDS R9, [R3+0xc] ;  /* 0x00000c0003097984 */ /* 0x000ee20000000800 */
[----:B------:R-:W1:Y:S01]  /*0be0*/  LDCU UR9, c[0x3][UR6+0x4] ;  /* 0x00c00080060977ac */ /* 0x000e620008000800 */
[----:B------:R-:W2:Y:S01]  /*0bf0*/  LDCU UR17, c[0x3][UR6+0x8] ;  /* 0x00c00100061177ac */ /* 0x000ea20008000800 */
[----:B------:R-:W3:Y:S01]  /*0c00*/  LDCU UR6, c[0x3][UR6+0xc] ;  /* 0x00c00180060677ac */ /* 0x000ee20008000800 */
[----:B0-----:R-:W-:-:S04]  /*0c10*/  FFMA R5, R5, UR8, R2 ;  /* 0x0000000805057c23 */ /* 0x001fc80008000002 */
[----:B-1----:R-:W-:-:S04]  /*0c20*/  FFMA R4, R4, UR9, R5 ;  /* 0x0000000904047c23 */ /* 0x002fc80008000005 */
[----:B--2---:R-:W-:-:S04]  /*0c30*/  FFMA R4, R7, UR17, R4 ;  /* 0x0000001107047c23 */ /* 0x004fc80008000004 */
[----:B---3--:R-:W-:-:S07]  /*0c40*/  FFMA R2, R9, UR6, R4 ;  /* 0x0000000609027c23 */ /* 0x008fce0008000004 */
.L_x_100:
[----:B------:R-:W-:Y:S05]  /*0c50*/  BRA.U !UP3, `(.L_x_101) ;  /* 0x000000010b2c7547 */ /* 0x000fea000b800000 */
[----:B0-----:R-:W-:Y:S01]  /*0c60*/  VIADD R3, R13, UR7 ;  /* 0x000000070d037c36 */ /* 0x001fe20008000000 */
[----:B------:R-:W-:Y:S02]  /*0c70*/  UIADD3 UR6, UPT, UPT, UR12, UR7, URZ ;  /* 0x000000070c067290 */ /* 0x000fe4000fffe0ff */
[----:B------:R-:W-:Y:S02]  /*0c80*/  UIADD3 UR7, UPT, UPT, UR7, 0x2, URZ ;  /* 0x0000000207077890 */ /* 0x000fe4000fffe0ff */
[----:B------:R-:W-:Y:S01]  /*0c90*/  LEA R3, R3, R6, 0x2 ;  /* 0x0000000603037211 */ /* 0x000fe200078e10ff */
[----:B------:R-:W-:-:S04]  /*0ca0*/  USHF.L.U32 UR6, UR6, 0x2, URZ ;  /* 0x0000000206067899 */ /* 0x000fc800080006ff */
[----:B------:R-:W0:Y:S04]  /*0cb0*/  LDS R5, [R3] ;  /* 0x0000000003057984 */ /* 0x000e280000000800 */
[----:B--2---:R-:W1:Y:S04]  /*0cc0*/  LDS R7, [R3+0x4] ;  /* 0x0000040003077984 */ /* 0x004e680000000800 */
[----:B------:R-:W0:Y:S01]  /*0cd0*/  LDCU UR8, c[0x3][UR6] ;  /* 0x00c00000060877ac */ /* 0x000e220008000800 */
[----:B------:R-:W1:Y:S01]  /*0ce0*/  LDCU UR6, c[0x3][UR6+0x4] ;  /* 0x00c00080060677ac */ /* 0x000e620008000800 */
[----:B0-----:R-:W-:-:S04]  /*0cf0*/  FFMA R2, R5, UR8, R2 ;  /* 0x0000000805027c23 */ /* 0x001fc80008000002 */
[----:B-1----:R-:W-:-:S07]  /*0d00*/  FFMA R2, R7, UR6, R2 ;  /* 0x0000000607027c23 */ /* 0x002fce0008000002 */
.L_x_101:
[----:B0-----:R-:W-:Y:S01]  /*0d10*/  VIADD R3, R13, UR7 ;  /* 0x000000070d037c36 */ /* 0x001fe20008000000 */
[----:B------:R-:W-:Y:S02]  /*0d20*/  UIADD3 UR6, UPT, UPT, UR12, UR7, URZ ;  /* 0x000000070c067290 */ /* 0x000fe4000fffe0ff */
[----:B------:R-:W-:Y:S02]  /*0d30*/  UISETP.NE.AND UP2, UPT, UR5, UR16, UPT ;  /* 0x000000100500728c */ /* 0x000fe4000bf45270 */
[----:B------:R-:W-:Y:S01]  /*0d40*/  LEA R3, R3, R6, 0x2 ;  /* 0x0000000603037211 */ /* 0x000fe200078e10ff */
[----:B------:R-:W-:Y:S02]  /*0d50*/  USHF.L.U32 UR6, UR6, 0x2, URZ ;  /* 0x0000000206067899 */ /* 0x000fe400080006ff */
[----:B------:R-:W-:-:S03]  /*0d60*/  UIADD3 UR7, UPT, UPT, UR5, 0x1, URZ ;  /* 0x0000000105077890 */ /* 0x000fc6000fffe0ff */
[----:B------:R-:W0:Y:S04]  /*0d70*/  LDS R3, [R3] ;  /* 0x0000000003037984 */ /* 0x000e280000000800 */
[----:B------:R-:W-:-:S03]  /*0d80*/  UMOV UR5, UR7 ;  /* 0x0000000700057c82 */ /* 0x000fc60008000000 */
[----:B------:R-:W0:Y:S02]  /*0d90*/  LDCU UR6, c[0x3][UR6] ;  /* 0x00c00000060677ac */ /* 0x000e240008000800 */
[----:B0-----:R-:W-:Y:S01]  /*0da0*/  FFMA R2, R3, UR6, R2 ;  /* 0x0000000603027c23 */ /* 0x001fe20008000002 */
[----:B------:R-:W-:Y:S06]  /*0db0*/  BRA.U UP2, `(.L_x_102) ;  /* 0xfffffff902b07547 */ /* 0x000fec000b83ffff */
.L_x_97:
[----:B------:R-:W3:Y:S01]  /*0dc0*/  LDC.64 R4, c[0x0][0x388] ;  /* 0x0000e200ff047b82 */ /* 0x000ee20000000a00 */
[----:B------:R-:W5:Y:S02]  /*0dd0*/  LDCU UR5, c[0x0][0x390] ;  /* 0x00007200ff0577ac */ /* 0x000f640008000800 */
[----:B-----5:R-:W-:-:S04]  /*0de0*/  IMAD R11, R12, UR5, R11 ;  /* 0x000000050c0b7c24 */ /* 0x020fc8000f8e020b */
[----:B---3--:R-:W-:-:S05]  /*0df0*/  IMAD.WIDE R4, R11, 0x4, R4 ;  /* 0x000000040b047825 */ /* 0x008fca00078e0204 */
[----:B------:R-:W-:Y:S01]  /*0e00*/  STG.E desc[UR14][R4.64], R2 ;  /* 0x0000000204007986 */ /* 0x000fe2000c10190e */
[----:B------:R-:W-:Y:S05]  /*0e10*/  EXIT ;  /* 0x000000000000794d */ /* 0x000fea0003800000 */
.L_x_103:
        /* <DEDUP_REMOVED lines=14> */
.L_x_128:


//--------------------- .text._Z14kernel3D_basicPKfS0_Pfii --------------------------
	.section	.text._Z14kernel3D_basicPKfS0_Pfii,"ax",@progbits
	.align	128
        .global         _Z14kernel3D_basicPKfS0_Pfii
        .type           _Z14kernel3D_basicPKfS0_Pfii,@function
        .size           _Z14kernel3D_basicPKfS0_Pfii,(.L_x_129 - _Z14kernel3D_basicPKfS0_Pfii)
        .other          _Z14kernel3D_basicPKfS0_Pfii,@"STO_CUDA_ENTRY STV_DEFAULT"
_Z14kernel3D_basicPKfS0_Pfii:
.text._Z14kernel3D_basicPKfS0_Pfii:
[----:B------:R-:W-:Y:S01]  /*0000*/  LDC R1, c[0x0][0x37c] ;  /* 0x0000df00ff017b82 */ /* 0x000fe20000000800 */
[----:B------:R-:W0:Y:S07]  /*0010*/  S2R R3, SR_TID.X ;  /* 0x0000000000037919 */ /* 0x000e2e0000002100 */
[----:B------:R-:W0:Y:S01]  /*0020*/  LDC R0, c[0x0][0x360] ;  /* 0x0000d800ff007b82 */ /* 0x000e220000000800 */
[----:B------:R-:W1:Y:S01]  /*0030*/  LDCU UR8, c[0x0][0x398] ;  /* 0x00007300ff0877ac */ /* 0x000e620008000800 */
[----:B------:R-:W2:Y:S01]  /*0040*/  S2R R2, SR_TID.Y ;  /* 0x0000000000027919 */ /* 0x000ea20000002200 */
[----:B------:R-:W3:Y:S05]  /*0050*/  S2R R5, SR_TID.Z ;  /* 0x0000000000057919 */ /* 0x000eea0000002300 */
[----:B------:R-:W2:Y:S08]  /*0060*/  LDC R11, c[0x0][0x364] ;  /* 0x0000d900ff0b7b82 */ /* 0x000eb00000000800 */
[----:B------:R-:W0:Y:S08]  /*0070*/  S2UR UR4, SR_CTAID.X ;  /* 0x00000000000479c3 */ /* 0x000e300000002500 */
[----:B------:R-:W2:Y:S08]  /*0080*/  S2UR UR5, SR_CTAID.Y ;  /* 0x00000000000579c3 */ /* 0x000eb00000002600 */
[----:B------:R-:W3:Y:S08]  /*0090*/  S2UR UR6, SR_CTAID.Z ;  /* 0x00000000000679c3 */ /* 0x000ef00000002700 */
[----:B------:R-:W3:Y:S01]  /*00a0*/  LDC R10, c[0x0][0x368] ;  /* 0x0000da00ff0a7b82 */ /* 0x000ee20000000800 */
[----:B0-----:R-:W-:-:S02]  /*00b0*/  IMAD R0, R0, UR4, R3 ;  /* 0x0000000400007c24 */ /* 0x001fc4000f8e0203 */
[----:B--2---:R-:W-:Y:S02]  /*00c0*/  IMAD R11, R11, UR5, R2 ;  /* 0x000000050b0b7c24 */ /* 0x004fe4000f8e0202 */
[----:B---3--:R-:W-:-:S05]  /*00d0*/  IMAD R10, R10, UR6, R5 ;  /* 0x000000060a0a7c24 */ /* 0x008fca000f8e0205 */
[----:B------:R-:W-:-:S04]  /*00e0*/  VIMNMX3 R2, R0, R11, R10, !PT ;  /* 0x0000000b0002720f */ /* 0x000fc8000780010a */
[----:B-1----:R-:W-:-:S13]  /*00f0*/  ISETP.GE.AND P0, PT, R2, UR8, PT ;  /* 0x0000000802007c0c */ /* 0x002fda000bf06270 */
[----:B------:R-:W-:Y:S05]  /*0100*/  @P0 EXIT ;  /* 0x000000000000094d */ /* 0x000fea0003800000 */
[----:B------:R-:W0:Y:S01]  /*0110*/  LDCU UR6, c[0x0][0x39c] ;  /* 0x00007380ff0677ac */ /* 0x000e220008000800 */
[----:B------:R-:W-:Y:S01]  /*0120*/  IMAD.MOV.U32 R18, RZ, RZ, RZ ;  /* 0x000000ffff127224 */ /* 0x000fe200078e00ff */
[----:B------:R-:W1:Y:S01]  /*0130*/  LDCU.64 UR12, c[0x0][0x358] ;  /* 0x00006b00ff0c77ac */ /* 0x000e620008000a00 */
[----:B0-----:R-:W-:-:S09]  /*0140*/  UISETP.GE.AND UP0, UPT, UR6, 0x1, UPT ;  /* 0x000000010600788c */ /* 0x001fd2000bf06270 */
[----:B-1----:R-:W-:Y:S05]  /*0150*/  BRA.U !UP0, `(.L_x_104) ;  /* 0x0000000d08047547 */ /* 0x002fea000b800000 */
[----:B------:R-:W-:Y:S01]  /*0160*/  USHF.R.U32.HI UR7, URZ, 0x1, UR6 ;  /* 0x00000001ff077899 */ /* 0x000fe20008011606 */
[----:B------:R-:W-:Y:S01]  /*0170*/  IMAD.MOV.U32 R18, RZ, RZ, RZ ;  /* 0x000000ffff127224 */ /* 0x000fe200078e00ff */
[----:B------:R-:W-:Y:S01]  /*0180*/  ULOP3.LUT UR10, UR6, 0x7, URZ, 0xc0, !UPT ;  /* 0x00000007060a7892 */ /* 0x000fe2000f8ec0ff */
[----:B------:R-:W-:Y:S01]  /*0190*/  IMAD.MOV.U32 R13, RZ, RZ, RZ ;  /* 0x000000ffff0d7224 */ /* 0x000fe200078e00ff */
[----:B------:R-:W-:Y:S02]  /*01a0*/  ULOP3.LUT UR11, UR6, 0x3, URZ, 0xc0, !UPT ;  /* 0x00000003060b7892 */ /* 0x000fe4000f8ec0ff */
[----:B------:R-:W-:Y:S01]  /*01b0*/  IADD3 R19, PT, PT, R0, -UR7, RZ ;  /* 0x8000000700137c10 */ /* 0x000fe2000fffe0ff */
[----:B------:R-:W-:Y:S01]  /*01c0*/  VIADD R20, R11, -UR7 ;  /* 0x800000070b147c36 */ /* 0x000fe20008000000 */
[----:B------:R-:W-:-:S12]  /*01d0*/  ULOP3.LUT UR6, UR6, 0x7ffffff8, URZ, 0xc0, !UPT ;  /* 0x7ffffff806067892 */ /* 0x000fd8000f8ec0ff */
.L_x_111:
[----:B------:R-:W0:Y:S01]  /*01e0*/  LDCU.64 UR4, c[0x0][0x398] ;  /* 0x00007300ff0477ac */ /* 0x000e220008000a00 */
[C---:B------:R-:W-:Y:S01]  /*01f0*/  IADD3 R14, PT, PT, R13.reuse, -UR7, R10 ;  /* 0x800000070d0e7c10 */ /* 0x040fe2000fffe00a */
[----:B------:R-:W-:Y:S02]  /*0200*/  IMAD.MOV.U32 R15, RZ, RZ, R13 ;  /* 0x000000ffff0f7224 */ /* 0x000fe400078e000d */
[----:B------:R-:W-:Y:S01]  /*0210*/  VIADD R13, R13, 0x1 ;  /* 0x000000010d0d7836 */ /* 0x000fe20000000000 */
[----:B0-----:R-:W-:Y:S01]  /*0220*/  ISETP.GE.AND P0, PT, R14, UR4, PT ;  /* 0x000000040e007c0c */ /* 0x001fe2000bf06270 */
[----:B------:R-:W-:-:S03]  /*0230*/  UMOV UR4, URZ ;  /* 0x000000ff00047c82 */ /* 0x000fc60008000000 */
[----:B------:R-:W-:Y:S02]  /*0240*/  ISETP.NE.AND P5, PT, R13, UR5, PT ;  /* 0x000000050d007c0c */ /* 0x000fe4000bfa5270 */
[----:B------:R-:W-:-:S13]  /*0250*/  ISETP.GT.AND P0, PT, R14, -0x1, !P0 ;  /* 0xffffffff0e00780c */ /* 0x000fda0004704270 */
.L_x_110:
[----:B------:R-:W0:Y:S01]  /*0260*/  LDCU.64 UR8, c[0x0][0x398] ;  /* 0x00007300ff0877ac */ /* 0x000e220008000a00 */
[----:B------:R-:W-:Y:S01]  /*0270*/  IADD3 R3, PT, PT, R20, UR4, RZ ;  /* 0x0000000414037c10 */ /* 0x000fe2000fffe0ff */
[----:B------:R-:W-:Y:S01]  /*0280*/  UMOV UR5, URZ ;  /* 0x000000ff00057c82 */ /* 0x000fe20008000000 */
[----:B0-----:R-:W-:Y:S02]  /*0290*/  IMAD.U32 R16, RZ, RZ, UR9 ;  /* 0x00000009ff107e24 */ /* 0x001fe4000f8e00ff */
[----:B------:R-:W-:Y:S01]  /*02a0*/  ISETP.GE.AND P1, PT, R3, UR8, PT ;  /* 0x0000000803007c0c */ /* 0x000fe2000bf26270 */
[----:B------:R-:W-:Y:S02]  /*02b0*/  IMAD R12, R14, UR8, R3 ;  /* 0x000000080e0c7c24 */ /* 0x000fe4000f8e0203 */
[----:B------:R-:W-:Y:S01]  /*02c0*/  IMAD R17, R15, R16, UR4 ;  /* 0x000000040f117e24 */ /* 0x000fe2000f8e0210 */
[----:B------:R-:W-:Y:S01]  /*02d0*/  ISETP.GE.U32.AND P2, PT, R16, 0x8, PT ;  /* 0x000000081000780c */ /* 0x000fe20003f46070 */
[----:B------:R-:W-:Y:S01]  /*02e0*/  UIADD3 UR4, UPT, UPT, UR4, 0x1, URZ ;  /* 0x0000000104047890 */ /* 0x000fe2000fffe0ff */
[----:B------:R-:W-:-:S05]  /*02f0*/  ISETP.GT.AND P1, PT, R3, -0x1, !P1 ;  /* 0xffffffff0300780c */ /* 0x000fca0004f24270 */
[----:B------:R-:W-:-:S06]  /*0300*/  ISETP.NE.AND P6, PT, R16, UR4, PT ;  /* 0x0000000410007c0c */ /* 0x000fcc000bfc5270 */
[----:B------:R-:W-:Y:S07]  /*0310*/  @!P2 BRA `(.L_x_105) ;  /* 0x000000040034a947 */ /* 0x000fee0003800000 */
[----:B------:R-:W0:Y:S01]  /*0320*/  LDC R16, c[0x0][0x39c] ;  /* 0x0000e700ff107b82 */ /* 0x000e220000000800 */
[----:B------:R-:W1:Y:S01]  /*0330*/  LDCU UR8, c[0x0][0x398] ;  /* 0x00007300ff0877ac */ /* 0x000e620008000800 */
[----:B------:R-:W-:-:S06]  /*0340*/  UMOV UR5, URZ ;  /* 0x000000ff00057c82 */ /* 0x000fcc0008000000 */
[----:B------:R-:W2:Y:S08]  /*0350*/  LDC.64 R2, c[0x0][0x388] ;  /* 0x0000e200ff027b82 */ /* 0x000eb00000000a00 */
[----:B------:R-:W3:Y:S02]  /*0360*/  LDC.64 R4, c[0x0][0x380] ;  /* 0x0000e000ff047b82 */ /* 0x000ee40000000a00 */
.L_x_106:
[----:B------:R-:W-:Y:S02]  /*0370*/  VIADD R21, R19, UR5 ;  /* 0x0000000513157c36 */ /* 0x000fe40008000000 */
[----:B0-----:R-:W-:Y:S02]  /*0380*/  IMAD R7, R17, R16, UR5 ;  /* 0x0000000511077e24 */ /* 0x001fe4000f8e0210 */
[----:B-1----:R-:W-:Y:S01]  /*0390*/  IMAD R9, R12, UR8, R21 ;  /* 0x000000080c097c24 */ /* 0x002fe2000f8e0215 */
[----:B------:R-:W-:Y:S01]  /*03a0*/  ISETP.GE.AND P2, PT, R21, UR8, PT ;  /* 0x0000000815007c0c */ /* 0x000fe2000bf46270 */
[----:B------:R-:W-:Y:S02]  /*03b0*/  IMAD.MOV.U32 R23, RZ, RZ, RZ ;  /* 0x000000ffff177224 */ /* 0x000fe400078e00ff */
[----:B--2---:R-:W-:Y:S01]  /*03c0*/  IMAD.WIDE R6, R7, 0x4, R2 ;  /* 0x0000000407067825 */ /* 0x004fe200078e0202 */
[----:B------:R-:W-:-:S03]  /*03d0*/  ISETP.GT.AND P2, PT, R21, -0x1, !P2 ;  /* 0xffffffff1500780c */ /* 0x000fc60005744270 */
[----:B---3--:R-:W-:Y:S01]  /*03e0*/  IMAD.WIDE R8, R9, 0x4, R4 ;  /* 0x0000000409087825 */ /* 0x008fe200078e0204 */
[----:B------:R-:W-:Y:S01]  /*03f0*/  PLOP3.LUT P2, PT, P0, P2, P1, 0x80, 0x0 ;  /* 0x000000000000781c */ /* 0x000fe20000745010 */
[----:B------:R-:W2:-:S12]  /*0400*/  LDG.E R25, desc[UR12][R6.64] ;  /* 0x0000000c06197981 */ /* 0x000e98000c1e1900 */
[----:B------:R-:W2:Y:S01]  /*0410*/  @P2 LDG.E R23, desc[UR12][R8.64] ;  /* 0x0000000c08172981 */ /* 0x000ea2000c1e1900 */
[----:B------:R-:W-:-:S04]  /*0420*/  IADD3 R22, PT, PT, R21, 0x1, RZ ;  /* 0x0000000115167810 */ /* 0x000fc80007ffe0ff */
[----:B------:R-:W-:-:S04]  /*0430*/  ISETP.GE.AND P2, PT, R22, UR8, PT ;  /* 0x0000000816007c0c */ /* 0x000fc8000bf46270 */
[----:B------:R-:W-:Y:S01]  /*0440*/  ISETP.GT.AND P2, PT, R22, -0x1, !P2 ;  /* 0xffffffff1600780c */ /* 0x000fe20005744270 */
[----:B------:R-:W-:-:S03]  /*0450*/  IMAD.MOV.U32 R22, RZ, RZ, RZ ;  /* 0x000000ffff167224 */ /* 0x000fc600078e00ff */
[----:B------:R-:W-:Y:S01]  /*0460*/  PLOP3.LUT P2, PT, P0, P2, P1, 0x80, 0x0 ;  /* 0x000000000000781c */ /* 0x000fe20000745010 */
[----:B------:R-:W-:-:S12]  /*0470*/  HFMA2 R24, -RZ, RZ, 0, 0 ;  /* 0x00000000ff187431 */ /* 0x000fd800000001ff */
[----:B------:R-:W3:Y:S01]  /*0480*/  @P2 LDG.E R22, desc[UR12][R8.64+0x4] ;  /* 0x0000040c08162981 */ /* 0x000ee2000c1e1900 */
[----:B--2---:R-:W-:Y:S01]  /*0490*/  FFMA R26, R25, R23, R18 ;  /* 0x00000017191a7223 */ /* 0x004fe20000000012 */
[----:B------:R-:W-:Y:S02]  /*04a0*/  VIADD R18, R21, 0x2 ;  /* 0x0000000215127836 */ /* 0x000fe40000000000 */
[----:B------:R-:W3:Y:S03]  /*04b0*/  LDG.E R23, desc[UR12][R6.64+0x4] ;  /* 0x0000040c06177981 */ /* 0x000ee6000c1e1900 */
[C---:B------:R-:W-:Y:S01]  /*04c0*/  ISETP.GE.AND P2, PT, R18.reuse, UR8, PT ;  /* 0x0000000812007c0c */ /* 0x040fe2000bf46270 */
[----:B------:R-:W2:Y:S03]  /*04d0*/  LDG.E R25, desc[UR12][R6.64+0x8] ;  /* 0x0000080c06197981 */ /* 0x000ea6000c1e1900 */
[----:B------:R-:W-:-:S04]  /*04e0*/  ISETP.GT.AND P2, PT, R18, -0x1, !P2 ;  /* 0xffffffff1200780c */ /* 0x000fc80005744270 */
[----:B------:R-:W-:-:S13]  /*04f0*/  PLOP3.LUT P2, PT, P0, P2, P1, 0x80, 0x0 ;  /* 0x000000000000781c */ /* 0x000fda0000745010 */
[----:B------:R-:W2:Y:S01]  /*0500*/  @P2 LDG.E R24, desc[UR12][R8.64+0x8] ;  /* 0x0000080c08182981 */ /* 0x000ea2000c1e1900 */
[----:B------:R-:W-:-:S05]  /*0510*/  VIADD R18, R21, 0x3 ;  /* 0x0000000315127836 */ /* 0x000fca0000000000 */
[----:B------:R-:W-:-:S04]  /*0520*/  ISETP.GE.AND P2, PT, R18, UR8, PT ;  /* 0x0000000812007c0c */ /* 0x000fc8000bf46270 */
[----:B------:R-:W-:-:S04]  /*0530*/  ISETP.GT.AND P2, PT, R18, -0x1, !P2 ;  /* 0xffffffff1200780c */ /* 0x000fc80005744270 */
[----:B------:R-:W-:Y:S01]  /*0540*/  PLOP3.LUT P2, PT, P0, P2, P1, 0x80, 0x0 ;  /* 0x000000000000781c */ /* 0x000fe20000745010 */
[----:B------:R-:W-:-:S12]  /*0550*/  IMAD.MOV.U32 R18, RZ, RZ, RZ ;  /* 0x000000ffff127224 */ /* 0x000fd800078e00ff */
[----:B------:R-:W4:Y:S01]  /*0560*/  @P2 LDG.E R18, desc[UR12][R8.64+0xc] ;  /* 0x00000c0c08122981 */ /* 0x000f22000c1e1900 */
[----:B---3--:R-:W-:-:S03]  /*0570*/  FFMA R22, R23, R22, R26 ;  /* 0x0000001617167223 */ /* 0x008fc6000000001a */
[----:B------:R-:W3:Y:S01]  /*0580*/  LDG.E R23, desc[UR12][R6.64+0x10] ;  /* 0x0000100c06177981 */ /* 0x000ee2000c1e1900 */
[----:B--2---:R-:W-:-:S03]  /*0590*/  FFMA R24, R25, R24, R22 ;  /* 0x0000001819187223 */ /* 0x004fc60000000016 */
[----:B------:R-:W4:Y:S01]  /*05a0*/  LDG.E R25, desc[UR12][R6.64+0xc] ;  /* 0x00000c0c06197981 */ /* 0x000f22000c1e1900 */
[----:B------:R-:W-:-:S04]  /*05b0*/  IADD3 R22, PT, PT, R21, 0x4, RZ ;  /* 0x0000000415167810 */ /* 0x000fc80007ffe0ff */
[----:B------:R-:W-:-:S04]  /*05c0*/  ISETP.GE.AND P2, PT, R22, UR8, PT ;  /* 0x0000000816007c0c */ /* 0x000fc8000bf46270 */
[----:B------:R-:W-:-:S04]  /*05d0*/  ISETP.GT.AND P2, PT, R22, -0x1, !P2 ;  /* 0xffffffff1600780c */ /* 0x000fc80005744270 */
[----:B------:R-:W-:Y:S01]  /*05e0*/  PLOP3.LUT P2, PT, P0, P2, P1, 0x80, 0x0 ;  /* 0x000000000000781c */ /* 0x000fe20000745010 */
[----:B------:R-:W-:-:S12]  /*05f0*/  IMAD.MOV.U32 R22, RZ, RZ, RZ ;  /* 0x000000ffff167224 */ /* 0x000fd800078e00ff */
[----:B------:R-:W3:Y:S01]  /*0600*/  @P2 LDG.E R22, desc[UR12][R8.64+0x10] ;  /* 0x0000100c08162981 */ /* 0x000ee2000c1e1900 */
[----:B----4-:R-:W-:Y:S01]  /*0610*/  FFMA R24, R25, R18, R24 ;  /* 0x0000001219187223 */ /* 0x010fe20000000018 */
[----:B------:R-:W-:Y:S02]  /*0620*/  VIADD R18, R21, 0x5 ;  /* 0x0000000515127836 */ /* 0x000fe40000000000 */
[----:B------:R-:W2:Y:S03]  /*0630*/  LDG.E R25, desc[UR12][R6.64+0x1c] ;  /* 0x00001c0c06197981 */ /* 0x000ea6000c1e1900 */
[----:B------:R-:W-:-:S04]  /*0640*/  ISETP.GE.AND P2, PT, R18, UR8, PT ;  /* 0x0000000812007c0c */ /* 0x000fc8000bf46270 */
[----:B------:R-:W-:Y:S02]  /*0650*/  ISETP.GT.AND P2, PT, R18, -0x1, !P2 ;  /* 0xffffffff1200780c */ /* 0x000fe40005744270 */
[C---:B------:R-:W-:Y:S01]  /*0660*/  IADD3 R18, PT, PT, R21.reuse, 0x6, RZ ;  /* 0x0000000615127810 */ /* 0x040fe20007ffe0ff */
[----:B------:R-:W-:-:S03]  /*0670*/  VIADD R21, R21, 0x7 ;  /* 0x0000000715157836 */ /* 0x000fc60000000000 */
[C---:B------:R-:W-:Y:S02]  /*0680*/  ISETP.GE.AND P4, PT, R18.reuse, UR8, PT ;  /* 0x0000000812007c0c */ /* 0x040fe4000bf86270 */
[C---:B------:R-:W-:Y:S02]  /*0690*/  ISETP.GE.AND P3, PT, R21.reuse, UR8, PT ;  /* 0x0000000815007c0c */ /* 0x040fe4000bf66270 */
[----:B------:R-:W-:Y:S02]  /*06a0*/  ISETP.GT.AND P4, PT, R18, -0x1, !P4 ;  /* 0xffffffff1200780c */ /* 0x000fe40006784270 */
[----:B------:R-:W-:Y:S02]  /*06b0*/  PLOP3.LUT P2, PT, P0, P2, P1, 0x80, 0x0 ;  /* 0x000000000000781c */ /* 0x000fe40000745010 */
[----:B------:R-:W-:Y:S02]  /*06c0*/  PLOP3.LUT P4, PT, P0, P4, P1, 0x80, 0x0 ;  /* 0x000000000000781c */ /* 0x000fe40000789010 */
[----:B------:R-:W-:Y:S01]  /*06d0*/  ISETP.GT.AND P3, PT, R21, -0x1, !P3 ;  /* 0xffffffff1500780c */ /* 0x000fe20005f64270 */
[----:B------:R-:W-:-:S02]  /*06e0*/  IMAD.MOV.U32 R18, RZ, RZ, RZ ;  /* 0x000000ffff127224 */ /* 0x000fc400078e00ff */
[----:B---3--:R-:W-:Y:S01]  /*06f0*/  FFMA R26, R23, R22, R24 ;  /* 0x00000016171a7223 */ /* 0x008fe20000000018 */
[----:B------:R-:W3:Y:S01]  /*0700*/  LDG.E R21, desc[UR12][R6.64+0x14] ;  /* 0x0000140c06157981 */ /* 0x000ee2000c1e1900 */
[----:B------:R-:W-:Y:S02]  /*0710*/  PLOP3.LUT P3, PT, P0, P3, P1, 0x80, 0x0 ;  /* 0x000000000000781c */ /* 0x000fe40000767010 */
[----:B------:R-:W-:Y:S01]  /*0720*/  MOV R22, RZ ;  /* 0x000000ff00167202 */ /* 0x000fe20000000f00 */
[----:B------:R-:W-:Y:S01]  /*0730*/  IMAD.MOV.U32 R24, RZ, RZ, RZ ;  /* 0x000000ffff187224 */ /* 0x000fe200078e00ff */
[----:B------:R-:W4:Y:S04]  /*0740*/  LDG.E R23, desc[UR12][R6.64+0x18] ;  /* 0x0000180c06177981 */ /* 0x000f28000c1e1900 */
[----:B------:R-:W3:Y:S04]  /*0750*/  @P2 LDG.E R18, desc[UR12][R8.64+0x14] ;  /* 0x0000140c08122981 */ /* 0x000ee8000c1e1900 */
[----:B------:R-:W4:Y:S04]  /*0760*/  @P4 LDG.E R22, desc[UR12][R8.64+0x18] ;  /* 0x0000180c08164981 */ /* 0x000f28000c1e1900 */
[----:B------:R-:W2:Y:S01]  /*0770*/  @P3 LDG.E R24, desc[UR12][R8.64+0x1c] ;  /* 0x00001c0c08183981 */ /* 0x000ea2000c1e1900 */
[----:B------:R-:W-:-:S04]  /*0780*/  UIADD3 UR5, UPT, UPT, UR5, 0x8, URZ ;  /* 0x0000000805057890 */ /* 0x000fc8000fffe0ff */
[----:B------:R-:W-:Y:S01]  /*0790*/  UISETP.NE.AND UP0, UPT, UR5, UR6, UPT ;  /* 0x000000060500728c */ /* 0x000fe2000bf05270 */
[----:B---3--:R-:W-:-:S04]  /*07a0*/  FFMA R18, R21, R18, R26 ;  /* 0x0000001215127223 */ /* 0x008fc8000000001a */
[----:B----4-:R-:W-:-:S04]  /*07b0*/  FFMA R18, R23, R22, R18 ;  /* 0x0000001617127223 */ /* 0x010fc80000000012 */
[----:B--2---:R-:W-:Y:S01]  /*07c0*/  FFMA R18, R25, R24, R18 ;  /* 0x0000001819127223 */ /* 0x004fe20000000012 */
[----:B------:R-:W-:Y:S06]  /*07d0*/  BRA.U UP0, `(.L_x_106) ;  /* 0xfffffff900e47547 */ /* 0x000fec000b83ffff */
[----:B------:R-:W-:-:S05]  /*07e0*/  UMOV UR5, UR6 ;  /* 0x0000000600057c82 */ /* 0x000fca0008000000 */
.L_x_105:
[----:B------:R-:W-:-:S09]  /*07f0*/  UISETP.NE.AND UP0, UPT, UR10, URZ, UPT ;  /* 0x000000ff0a00728c */ /* 0x000fd2000bf05270 */
[----:B------:R-:W-:Y:S05]  /*0800*/  BRA.U !UP0, `(.L_x_107) ;  /* 0x0000000508507547 */ /* 0x000fea000b800000 */
[----:B------:R-:W-:Y:S02]  /*0810*/  UIADD3 UR9, UPT, UPT, UR10, -0x1, URZ ;  /* 0xffffffff0a097890 */ /* 0x000fe4000fffe0ff */
[----:B------:R-:W-:Y:S02]  /*0820*/  UISETP.NE.AND UP1, UPT, UR11, URZ, UPT ;  /* 0x000000ff0b00728c */ /* 0x000fe4000bf25270 */
[----:B------:R-:W-:-:S09]  /*0830*/  UISETP.GE.U32.AND UP0, UPT, UR9, 0x3, UPT ;  /* 0x000000030900788c */ /* 0x000fd2000bf06070 */
[----:B------:R-:W-:Y:S05]  /*0840*/  BRA.U !UP0, `(.L_x_108) ;  /* 0x00000001089c7547 */ /* 0x000fea000b800000 */
[----:B------:R-:W0:Y:S01]  /*0850*/  LDC.64 R2, c[0x0][0x380] ;  /* 0x0000e000ff027b82 */ /* 0x000e220000000a00 */
[----:B------:R-:W-:-:S04]  /*0860*/  VIADD R9, R19, UR5 ;  /* 0x0000000513097c36 */ /* 0x000fc80008000000 */
[----:B------:R-:W-:Y:S01]  /*0870*/  IMAD R7, R12, UR8, R9 ;  /* 0x000000080c077c24 */ /* 0x000fe2000f8e0209 */
[C---:B------:R-:W-:Y:S01]  /*0880*/  ISETP.GE.AND P3, PT, R9.reuse, UR8, PT ;  /* 0x0000000809007c0c */ /* 0x040fe2000bf66270 */
[C---:B------:R-:W-:Y:S01]  /*0890*/  VIADD R21, R9.reuse, 0x2 ;  /* 0x0000000209157836 */ /* 0x040fe20000000000 */
[----:B------:R-:W1:Y:S01]  /*08a0*/  LDC.64 R4, c[0x0][0x388] ;  /* 0x0000e200ff047b82 */ /* 0x000e620000000a00 */
[C---:B------:R-:W-:Y:S02]  /*08b0*/  IADD3 R8, PT, PT, R9.reuse, 0x1, RZ ;  /* 0x0000000109087810 */ /* 0x040fe40007ffe0ff */
[----:B------:R-:W-:Y:S02]  /*08c0*/  ISETP.GT.AND P3, PT, R9, -0x1, !P3 ;  /* 0xffffffff0900780c */ /* 0x000fe40005f64270 */
[----:B------:R-:W-:Y:S02]  /*08d0*/  ISETP.GE.AND P4, PT, R8, UR8, PT ;  /* 0x0000000808007c0c */ /* 0x000fe4000bf86270 */
[----:B------:R-:W-:-:S02]  /*08e0*/  PLOP3.LUT P3, PT, P0, P3, P1, 0x80, 0x0 ;  /* 0x000000000000781c */ /* 0x000fc40000767010 */
[----:B------:R-:W-:Y:S02]  /*08f0*/  ISETP.GE.AND P2, PT, R21, UR8, PT ;  /* 0x0000000815007c0c */ /* 0x000fe4000bf46270 */
[----:B------:R-:W-:Y:S02]  /*0900*/  IADD3 R6, PT, PT, R9, 0x3, RZ ;  /* 0x0000000309067810 */ /* 0x000fe40007ffe0ff */
[----:B------:R-:W-:Y:S01]  /*0910*/  ISETP.GT.AND P4, PT, R8, -0x1, !P4 ;  /* 0xffffffff0800780c */ /* 0x000fe20006784270 */
[----:B0-----:R-:W-:Y:S01]  /*0920*/  IMAD.WIDE R2, R7, 0x4, R2 ;  /* 0x0000000407027825 */ /* 0x001fe200078e0202 */
[----:B------:R-:W-:-:S03]  /*0930*/  ISETP.GT.AND P2, PT, R21, -0x1, !P2 ;  /* 0xffffffff1500780c */ /* 0x000fc60005744270 */
[----:B------:R-:W-:Y:S01]  /*0940*/  IMAD.MOV.U32 R7, RZ, RZ, RZ ;  /* 0x000000ffff077224 */ /* 0x000fe200078e00ff */
[----:B------:R-:W-:Y:S01]  /*0950*/  PLOP3.LUT P4, PT, P0, P4, P1, 0x80, 0x0 ;  /* 0x000000000000781c */ /* 0x000fe20000789010 */
[----:B------:R-:W-:-:S04]  /*0960*/  IMAD R9, R17, R16, UR5 ;  /* 0x0000000511097e24 */ /* 0x000fc8000f8e0210 */
[----:B------:R-:W2:Y:S01]  /*0970*/  @P3 LDG.E R7, desc[UR12][R2.64] ;  /* 0x0000000c02073981 */ /* 0x000ea2000c1e1900 */
[C---:B------:R-:W-:Y:S01]  /*0980*/  ISETP.GE.AND P3, PT, R6.reuse, UR8, PT ;  /* 0x0000000806007c0c */ /* 0x040fe2000bf66270 */
[----:B-1----:R-:W-:Y:S01]  /*0990*/  IMAD.WIDE R4, R9, 0x4, R4 ;  /* 0x0000000409047825 */ /* 0x002fe200078e0204 */
[----:B------:R-:W-:Y:S02]  /*09a0*/  PLOP3.LUT P2, PT, P0, P2, P1, 0x80, 0x0 ;  /* 0x000000000000781c */ /* 0x000fe40000745010 */
[----:B------:R-:W-:Y:S01]  /*09b0*/  ISETP.GT.AND P3, PT, R6, -0x1, !P3 ;  /* 0xffffffff0600780c */ /* 0x000fe20005f64270 */
[----:B------:R-:W-:Y:S01]  /*09c0*/  IMAD.MOV.U32 R6, RZ, RZ, RZ ;  /* 0x000000ffff067224 */ /* 0x000fe200078e00ff */
[----:B------:R-:W2:Y:S02]  /*09d0*/  LDG.E R9, desc[UR12][R4.64] ;  /* 0x0000000c04097981 */ /* 0x000ea4000c1e1900 */
[----:B------:R-:W-:Y:S01]  /*09e0*/  PLOP3.LUT P3, PT, P0, P3, P1, 0x80, 0x0 ;  /* 0x000000000000781c */ /* 0x000fe20000767010 */
[----:B------:R-:W-:-:S02]  /*09f0*/  IMAD.MOV.U32 R8, RZ, RZ, RZ ;  /* 0x000000ffff087224 */ /* 0x000fc400078e00ff */
[----:B------:R-:W-:Y:S01]  /*0a00*/  HFMA2 R22, -RZ, RZ, 0, 0 ;  /* 0x00000000ff167431 */ /* 0x000fe200000001ff */
[----:B------:R-:W3:Y:S04]  /*0a10*/  LDG.E R21, desc[UR12][R4.64+0x4] ;  /* 0x0000040c04157981 */ /* 0x000ee8000c1e1900 */
[----:B------:R-:W3:Y:S04]  /*0a20*/  @P4 LDG.E R6, desc[UR12][R2.64+0x4] ;  /* 0x0000040c02064981 */ /* 0x000ee8000c1e1900 */
[----:B------:R-:W4:Y:S04]  /*0a30*/  LDG.E R23, desc[UR12][R4.64+0x8] ;  /* 0x0000080c04177981 */ /* 0x000f28000c1e1900 */
[----:B------:R-:W4:Y:S04]  /*0a40*/  @P2 LDG.E R8, desc[UR12][R2.64+0x8] ;  /* 0x0000080c02082981 */ /* 0x000f28000c1e1900 */
[----:B------:R-:W5:Y:S04]  /*0a50*/  @P3 LDG.E R22, desc[UR12][R2.64+0xc] ;  /* 0x00000c0c02163981 */ /* 0x000f68000c1e1900 */
[----:B------:R-:W5:Y:S01]  /*0a60*/  LDG.E R25, desc[UR12][R4.64+0xc] ;  /* 0x00000c0c04197981 */ /* 0x000f62000c1e1900 */
[----:B------:R-:W-:Y:S01]  /*0a70*/  UIADD3 UR5, UPT, UPT, UR5, 0x4, URZ ;  /* 0x0000000405057890 */ /* 0x000fe2000fffe0ff */
[----:B--2---:R-:W-:-:S04]  /*0a80*/  FFMA R18, R9, R7, R18 ;  /* 0x0000000709127223 */ /* 0x004fc80000000012 */
[----:B---3--:R-:W-:-:S04]  /*0a90*/  FFMA R6, R21, R6, R18 ;  /* 0x0000000615067223 */ /* 0x008fc80000000012 */
[----:B----4-:R-:W-:-:S04]  /*0aa0*/  FFMA R6, R23, R8, R6 ;  /* 0x0000000817067223 */ /* 0x010fc80000000006 */
[----:B-----5:R-:W-:-:S07]  /*0ab0*/  FFMA R18, R25, R22, R6 ;  /* 0x0000001619127223 */ /* 0x020fce0000000006 */
.L_x_108:
[----:B------:R-:W-:Y:S05]  /*0ac0*/  BRA.U !UP1, `(.L_x_107) ;  /* 0x0000000109a07547 */ /* 0x000fea000b800000 */
[----:B------:R-:W-:Y:S01]  /*0ad0*/  UISETP.NE.AND UP0, UPT, UR11, 0x1, UPT ;  /* 0x000000010b00788c */ /* 0x000fe2000bf05270 */
[----:B------:R-:W-:-:S08]  /*0ae0*/  LOP3.LUT P4, RZ, R16, 0x1, RZ, 0xc0, !PT ;  /* 0x0000000110ff7812 */ /* 0x000fd0000788c0ff */
[----:B------:R-:W-:Y:S05]  /*0af0*/  BRA.U !UP0, `(.L_x_109) ;  /* 0x0000000108587547 */ /* 0x000fea000b800000 */
[----:B------:R-:W0:Y:S01]  /*0b00*/  LDC.64 R2, c[0x0][0x380] ;  /* 0x0000e000ff027b82 */ /* 0x000e220000000a00 */
[----:B------:R-:W-:Y:S02]  /*0b10*/  VIADD R7, R19, UR5 ;  /* 0x0000000513077c36 */ /* 0x000fe40008000000 */
[----:B------:R-:W-:Y:S02]  /*0b20*/  IMAD R9, R17, R16, UR5 ;  /* 0x0000000511097e24 */ /* 0x000fe4000f8e0210 */
[C---:B------:R-:W-:Y:S01]  /*0b30*/  VIADD R6, R7.reuse, 0x1 ;  /* 0x0000000107067836 */ /* 0x040fe20000000000 */
[----:B------:R-:W-:Y:S02]  /*0b40*/  ISETP.GE.AND P3, PT, R7, UR8, PT ;  /* 0x0000000807007c0c */ /* 0x000fe4000bf66270 */
[----:B------:R-:W1:Y:S02]  /*0b50*/  LDC.64 R4, c[0x0][0x388] ;  /* 0x0000e200ff047b82 */ /* 0x000e640000000a00 */
[----:B------:R-:W-:-:S02]  /*0b60*/  ISETP.GE.AND P2, PT, R6, UR8, PT ;  /* 0x0000000806007c0c */ /* 0x000fc4000bf46270 */
[----:B------:R-:W-:Y:S01]  /*0b70*/  ISETP.GT.AND P3, PT, R7, -0x1, !P3 ;  /* 0xffffffff0700780c */ /* 0x000fe20005f64270 */
[----:B------:R-:W-:Y:S01]  /*0b80*/  IMAD R7, R12, UR8, R7 ;  /* 0x000000080c077c24 */ /* 0x000fe2000f8e0207 */
[----:B------:R-:W-:Y:S02]  /*0b90*/  ISETP.GT.AND P2, PT, R6, -0x1, !P2 ;  /* 0xffffffff0600780c */ /* 0x000fe40005744270 */
[----:B------:R-:W-:Y:S02]  /*0ba0*/  PLOP3.LUT P3, PT, P0, P3, P1, 0x80, 0x0 ;  /* 0x000000000000781c */ /* 0x000fe40000767010 */
[----:B------:R-:W-:Y:S01]  /*0bb0*/  PLOP3.LUT P2, PT, P0, P2, P1, 0x80, 0x0 ;  /* 0x000000000000781c */ /* 0x000fe20000745010 */
[----:B0-----:R-:W-:Y:S01]  /*0bc0*/  IMAD.WIDE R2, R7, 0x4, R2 ;  /* 0x0000000407027825 */ /* 0x001fe200078e0202 */
[----:B------:R-:W-:-:S09]  /*0bd0*/  CS2R R6, SRZ ;  /* 0x0000000000067805 */ /* 0x000fd2000001ff00 */
[----:B------:R-:W2:Y:S01]  /*0be0*/  @P3 LDG.E R7, desc[UR12][R2.64] ;  /* 0x0000000c02073981 */ /* 0x000ea2000c1e1900 */
[----:B-1----:R-:W-:-:S03]  /*0bf0*/  IMAD.WIDE R4, R9, 0x4, R4 ;  /* 0x0000000409047825 */ /* 0x002fc600078e0204 */
[----:B------:R-:W3:Y:S04]  /*0c00*/  @P2 LDG.E R6, desc[UR12][R2.64+0x4] ;  /* 0x0000040c02062981 */ /* 0x000ee8000c1e1900 */
[----:B------:R-:W2:Y:S04]  /*0c10*/  LDG.E R9, desc[UR12][R4.64] ;  /* 0x0000000c04097981 */ /* 0x000ea8000c1e1900 */
[----:B------:R-:W3:Y:S01]  /*0c20*/  LDG.E R21, desc[UR12][R4.64+0x4] ;  /* 0x0000040c04157981 */ /* 0x000ee2000c1e1900 */
[----:B------:R-:W-:Y:S01]  /*0c30*/  UIADD3 UR5, UPT, UPT, UR5, 0x2, URZ ;  /* 0x0000000205057890 */ /* 0x000fe2000fffe0ff */
[----:B--2---:R-:W-:-:S04]  /*0c40*/  FFMA R18, R9, R7, R18 ;  /* 0x0000000709127223 */ /* 0x004fc80000000012 */
[----:B---3--:R-:W-:-:S07]  /*0c50*/  FFMA R18, R21, R6, R18 ;  /* 0x0000000615127223 */ /* 0x008fce0000000012 */
.L_x_109:
[----:B------:R-:W-:Y:S05]  /*0c60*/  @!P4 BRA `(.L_x_107) ;  /* 0x000000000038c947 */ /* 0x000fea0003800000 */
[----:B------:R-:W-:Y:S01]  /*0c70*/  IADD3 R9, PT, PT, R19, UR5, RZ ;  /* 0x0000000513097c10 */ /* 0x000fe2000fffe0ff */
[----:B------:R-:W0:Y:S01]  /*0c80*/  LDC.64 R4, c[0x0][0x388] ;  /* 0x0000e200ff047b82 */ /* 0x000e220000000a00 */
[----:B------:R-:W-:Y:S02]  /*0c90*/  IMAD R17, R17, R16, UR5 ;  /* 0x0000000511117e24 */ /* 0x000fe4000f8e0210 */
[----:B------:R-:W-:Y:S01]  /*0ca0*/  ISETP.GE.AND P2, PT, R9, UR8, PT ;  /* 0x0000000809007c0c */ /* 0x000fe2000bf46270 */
[----:B------:R-:W-:-:S03]  /*0cb0*/  IMAD.MOV.U32 R7, RZ, RZ, RZ ;  /* 0x000000ffff077224 */ /* 0x000fc600078e00ff */
[----:B------:R-:W-:-:S04]  /*0cc0*/  ISETP.GT.AND P2, PT, R9, -0x1, !P2 ;  /* 0xffffffff0900780c */ /* 0x000fc80005744270 */
[----:B------:R-:W-:-:S13]  /*0cd0*/  PLOP3.LUT P2, PT, P0, P2, P1, 0x80, 0x0 ;  /* 0x000000000000781c */ /* 0x000fda0000745010 */
[----:B------:R-:W1:Y:S01]  /*0ce0*/  @P2 LDC.64 R2, c[0x0][0x380] ;  /* 0x0000e000ff022b82 */ /* 0x000e620000000a00 */
[----:B------:R-:W-:Y:S02]  /*0cf0*/  @P2 IMAD R9, R12, UR8, R9 ;  /* 0x000000080c092c24 */ /* 0x000fe4000f8e0209 */
[----:B0-----:R-:W-:-:S06]  /*0d00*/  IMAD.WIDE R4, R17, 0x4, R4 ;  /* 0x0000000411047825 */ /* 0x001fcc00078e0204 */
[----:B------:R-:W2:Y:S01]  /*0d10*/  LDG.E R5, desc[UR12][R4.64] ;  /* 0x0000000c04057981 */ /* 0x000ea2000c1e1900 */
[----:B-1----:R-:W-:-:S05]  /*0d20*/  @P2 IMAD.WIDE R2, R9, 0x4, R2 ;  /* 0x0000000409022825 */ /* 0x002fca00078e0202 */
[----:B------:R-:W2:Y:S02]  /*0d30*/  @P2 LDG.E R7, desc[UR12][R2.64] ;  /* 0x0000000c02072981 */ /* 0x000ea4000c1e1900 */
[----:B--2---:R-:W-:-:S07]  /*0d40*/  FFMA R18, R5, R7, R18 ;  /* 0x0000000705127223 */ /* 0x004fce0000000012 */
.L_x_107:
[----:B------:R-:W-:Y:S05]  /*0d50*/  @P6 BRA `(.L_x_110) ;  /* 0xfffffff400406947 */ /* 0x000fea000383ffff */
[----:B------:R-:W-:Y:S05]  /*0d60*/  @P5 BRA `(.L_x_111) ;  /* 0xfffffff4001c5947 */ /* 0x000fea000383ffff */
.L_x_104:
[----:B------:R-:W0:Y:S01]  /*0d70*/  LDC.64 R2, c[0x0][0x390] ;  /* 0x0000e400ff027b82 */ /* 0x000e220000000a00 */
[----:B------:R-:W-:-:S04]  /*0d80*/  IMAD R11, R10, UR8, R11 ;  /* 0x000000080a0b7c24 */ /* 0x000fc8000f8e020b */
[----:B------:R-:W-:-:S04]  /*0d90*/  IMAD R11, R11, UR8, R0 ;  /* 0x000000080b0b7c24 */ /* 0x000fc8000f8e0200 */
[----:B0-----:R-:W-:-:S05]  /*0da0*/  IMAD.WIDE R2, R11, 0x4, R2 ;  /* 0x000000040b027825 */ /* 0x001fca00078e0202 */
[----:B------:R-:W-:Y:S01]  /*0db0*/  STG.E desc[UR12][R2.64], R18 ;  /* 0x0000001202007986 */ /* 0x000fe2000c10190c */
[----:B------:R-:W-:Y:S05]  /*0dc0*/  EXIT ;  /* 0x000000000000794d */ /* 0x000fea0003800000 */
.L_x_112:
        /* <DEDUP_REMOVED lines=11> */
.L_x_129:


//--------------------- .text._Z14kernel2D_basicPKfS0_Pfii --------------------------
	.section	.text._Z14kernel2D_basicPKfS0_Pfii,"ax",@progbits
	.align	128
        .global         _Z14kernel2D_basicPKfS0_Pfii
        .type           _Z14kernel2D_basicPKfS0_Pfii,@function
        .size           _Z14kernel2D_basicPKfS0_Pfii,(.L_x_130 - _Z14kernel2D_basicPKfS0_Pfii)
        .other          _Z14kernel2D_basicPKfS0_Pfii,@"STO_CUDA_ENTRY STV_DEFAULT"
_Z14kernel2D_basicPKfS0_Pfii:
.text._Z14kernel2D_basicPKfS0_Pfii:
[----:B------:R-:W-:Y:S01]  /*0000*/  LDC R1, c[0x0][0x37c] ;  /* 0x0000df00ff017b82 */ /* 0x000fe20000000800 */
[----:B------:R-:W0:Y:S07]  /*0010*/  S2R R3, SR_TID.X ;  /* 0x0000000000037919 */ /* 0x000e2e0000002100 */
[----:B------:R-:W0:Y:S01]  /*0020*/  S2UR UR4, SR_CTAID.X ;  /* 0x00000000000479c3 */ /* 0x000e220000002500 */
[----:B------:R-:W1:Y:S01]  /*0030*/  LDCU UR6, c[0x0][0x398] ;  /* 0x00007300ff0677ac */ /* 0x000e620008000800 */
[----:B------:R-:W2:Y:S06]  /*0040*/  S2R R5, SR_TID.Y ;  /* 0x0000000000057919 */ /* 0x000eac0000002200 */
[----:B------:R-:W0:Y:S08]  /*0050*/  LDC R0, c[0x0][0x360] ;  /* 0x0000d800ff007b82 */ /* 0x000e300000000800 */
[----:B------:R-:W2:Y:S08]  /*0060*/  S2UR UR5, SR_CTAID.Y ;  /* 0x00000000000579c3 */ /* 0x000eb00000002600 */
[----:B------:R-:W2:Y:S01]  /*0070*/  LDC R2, c[0x0][0x364] ;  /* 0x0000d900ff027b82 */ /* 0x000ea20000000800 */
[----:B0-----:R-:W-:-:S02]  /*0080*/  IMAD R0, R0, UR4, R3 ;  /* 0x0000000400007c24 */ /* 0x001fc4000f8e0203 */
[----:B--2---:R-:W-:-:S05]  /*0090*/  IMAD R3, R2, UR5, R5 ;  /* 0x0000000502037c24 */ /* 0x004fca000f8e0205 */
[----:B------:R-:W-:-:S04]  /*00a0*/  VIMNMX R2, PT, PT, R0, R3, !PT ;  /* 0x0000000300027248 */ /* 0x000fc80007fe0100 */
[----:B-1----:R-:W-:-:S13]  /*00b0*/  ISETP.GE.AND P0, PT, R2, UR6, PT ;  /* 0x0000000602007c0c */ /* 0x002fda000bf06270 */
[----:B------:R-:W-:Y:S05]  /*00c0*/  @P0 EXIT ;  /* 0x000000000000094d */ /* 0x000fea0003800000 */
[----:B------:R-:W0:Y:S01]  /*00d0*/  LDCU UR5, c[0x0][0x39c] ;  /* 0x00007380ff0577ac */ /* 0x000e220008000800 */
[----:B------:R-:W-:Y:S01]  /*00e0*/  IMAD.MOV.U32 R7, RZ, RZ, RZ ;  /* 0x000000ffff077224 */ /* 0x000fe200078e00ff */
[----:B------:R-:W1:Y:S01]  /*00f0*/  LDCU.64 UR10, c[0x0][0x358] ;  /* 0x00006b00ff0a77ac */ /* 0x000e620008000a00 */
[----:B0-----:R-:W-:-:S09]  /*0100*/  UISETP.GE.AND UP0, UPT, UR5, 0x1, UPT ;  /* 0x000000010500788c */ /* 0x001fd2000bf06270 */
[----:B-1----:R-:W-:Y:S05]  /*0110*/  BRA.U !UP0, `(.L_x_113) ;  /* 0x0000000d08987547 */ /* 0x002fea000b800000 */
[----:B------:R-:W-:Y:S01]  /*0120*/  ULOP3.LUT UR8, UR5, 0x7, URZ, 0xc0, !UPT ;  /* 0x0000000705087892 */ /* 0x000fe2000f8ec0ff */
[----:B------:R-:W-:Y:S01]  /*0130*/  IMAD.MOV.U32 R7, RZ, RZ, RZ ;  /* 0x000000ffff077224 */ /* 0x000fe200078e00ff */
[----:B------:R-:W-:Y:S02]  /*0140*/  USHF.R.U32.HI UR4, URZ, 0x1, UR5 ;  /* 0x00000001ff047899 */ /* 0x000fe40008011605 */
[----:B------:R-:W-:Y:S02]  /*0150*/  UIADD3 UR6, UPT, UPT, UR8, -0x1, URZ ;  /* 0xffffffff08067890 */ /* 0x000fe4000fffe0ff */
[----:B------:R-:W-:Y:S02]  /*0160*/  ULOP3.LUT UR9, UR5, 0x3, URZ, 0xc0, !UPT ;  /* 0x0000000305097892 */ /* 0x000fe4000f8ec0ff */
[----:B------:R-:W-:Y:S01]  /*0170*/  IADD3 R4, PT, PT, R3, -UR4, RZ ;  /* 0x8000000403047c10 */ /* 0x000fe2000fffe0ff */
[----:B------:R-:W-:Y:S01]  /*0180*/  VIADD R5, R0, -UR4 ;  /* 0x8000000400057c36 */ /* 0x000fe20008000000 */
[----:B------:R-:W-:-:S02]  /*0190*/  ULOP3.LUT UR5, UR5, 0x7ffffff8, URZ, 0xc0, !UPT ;  /* 0x7ffffff805057892 */ /* 0x000fc4000f8ec0ff */
[----:B------:R-:W-:Y:S01]  /*01a0*/  UISETP.GE.U32.AND UP1, UPT, UR6, 0x3, UPT ;  /* 0x000000030600788c */ /* 0x000fe2000bf26070 */
[----:B------:R-:W-:-:S10]  /*01b0*/  UMOV UR4, URZ ;  /* 0x000000ff00047c82 */ /* 0x000fd40008000000 */
.L_x_119:
[----:B------:R-:W0:Y:S01]  /*01c0*/  LDCU.64 UR6, c[0x0][0x398] ;  /* 0x00007300ff0677ac */ /* 0x000e220008000a00 */
[----:B------:R-:W-:Y:S02]  /*01d0*/  VIADD R6, R4, UR4 ;  /* 0x0000000404067c36 */ /* 0x000fe40008000000 */
[----:B------:R-:W-:Y:S01]  /*01e0*/  HFMA2 R2, -RZ, RZ, 0, 0 ;  /* 0x00000000ff027431 */ /* 0x000fe200000001ff */
[----:B0-----:R-:W-:Y:S02]  /*01f0*/  UISETP.GE.U32.AND UP2, UPT, UR7, 0x8, UPT ;  /* 0x000000080700788c */ /* 0x001fe4000bf46070 */
[C---:B------:R-:W-:Y:S01]  /*0200*/  ISETP.GE.AND P0, PT, R6.reuse, UR6, PT ;  /* 0x0000000606007c0c */ /* 0x040fe2000bf06270 */
[----:B------:R-:W-:Y:S02]  /*0210*/  UIMAD UR12, UR4, UR7, URZ ;  /* 0x00000007040c72a4 */ /* 0x000fe4000f8e02ff */
[----:B------:R-:W-:Y:S01]  /*0220*/  UIADD3 UR4, UPT, UPT, UR4, 0x1, URZ ;  /* 0x0000000104047890 */ /* 0x000fe2000fffe0ff */
[----:B------:R-:W-:-:S03]  /*0230*/  ISETP.GT.AND P0, PT, R6, -0x1, !P0 ;  /* 0xffffffff0600780c */ /* 0x000fc60004704270 */
[----:B------:R-:W-:Y:S01]  /*0240*/  UISETP.NE.AND UP0, UPT, UR4, UR7, UPT ;  /* 0x000000070400728c */ /* 0x000fe2000bf05270 */
[----:B------:R-:W-:Y:S10]  /*0250*/  BRA.U !UP2, `(.L_x_114) ;  /* 0x000000050a987547 */ /* 0x000ff4000b800000 */
[----:B------:R-:W0:Y:S01]  /*0260*/  LDC.64 R10, c[0x0][0x388] ;  /* 0x0000e200ff0a7b82 */ /* 0x000e220000000a00 */
[----:B------:R-:W-:Y:S01]  /*0270*/  IMAD.MOV.U32 R2, RZ, RZ, RZ ;  /* 0x000000ffff027224 */ /* 0x000fe200078e00ff */
[----:B------:R-:W1:Y:S06]  /*0280*/  LDCU UR6, c[0x0][0x398] ;  /* 0x00007300ff0677ac */ /* 0x000e6c0008000800 */
[----:B------:R-:W2:Y:S02]  /*0290*/  LDC.64 R12, c[0x0][0x388] ;  /* 0x0000e200ff0c7b82 */ /* 0x000ea40000000a00 */
.L_x_115:
[----:B------:R-:W-:Y:S02]  /*02a0*/  IMAD.IADD R27, R5, 0x1, R2 ;  /* 0x00000001051b7824 */ /* 0x000fe400078e0202 */
[----:B------:R-:W-:Y:S02]  /*02b0*/  VIADD R17, R2, UR12 ;  /* 0x0000000c02117c36 */ /* 0x000fe40008000000 */
[----:B------:R-:W-:Y:S01]  /*02c0*/  IMAD.MOV.U32 R22, RZ, RZ, RZ ;  /* 0x000000ffff167224 */ /* 0x000fe200078e00ff */
[----:B-1----:R-:W-:Y:S01]  /*02d0*/  ISETP.GE.AND P1, PT, R27, UR6, PT ;  /* 0x000000061b007c0c */ /* 0x002fe2000bf26270 */
[----:B0-----:R-:W-:Y:S01]  /*02e0*/  IMAD.WIDE.U32 R16, R17, 0x4, R10 ;  /* 0x0000000411107825 */ /* 0x001fe200078e000a */
[C---:B------:R-:W-:Y:S02]  /*02f0*/  IADD3 R21, PT, PT, R27.reuse, 0x1, RZ ;  /* 0x000000011b157810 */ /* 0x040fe40007ffe0ff */
[----:B------:R-:W-:Y:S02]  /*0300*/  ISETP.GT.AND P1, PT, R27, -0x1, !P1 ;  /* 0xffffffff1b00780c */ /* 0x000fe40004f24270 */
[----:B------:R-:W-:Y:S01]  /*0310*/  ISETP.GE.AND P2, PT, R21, UR6, PT ;  /* 0x0000000615007c0c */ /* 0x000fe2000bf46270 */
[----:B------:R-:W3:Y:S01]  /*0320*/  LDG.E R24, desc[UR10][R16.64] ;  /* 0x0000000a10187981 */ /* 0x000ee2000c1e1900 */
[----:B------:R-:W-:-:S02]  /*0330*/  PLOP3.LUT P1, PT, P0, P1, PT, 0x80, 0x8 ;  /* 0x000000000008781c */ /* 0x000fc40000723070 */
[----:B------:R-:W-:-:S04]  /*0340*/  ISETP.GT.AND P2, PT, R21, -0x1, !P2 ;  /* 0xffffffff1500780c */ /* 0x000fc80005744270 */
[----:B------:R-:W-:-:S07]  /*0350*/  PLOP3.LUT P2, PT, P0, P2, PT, 0x80, 0x8 ;  /* 0x000000000008781c */ /* 0x000fce0000745070 */
[----:B------:R-:W0:Y:S01]  /*0360*/  @P1 LDC.64 R8, c[0x0][0x380] ;  /* 0x0000e000ff081b82 */ /* 0x000e220000000a00 */
[----:B------:R-:W-:-:S05]  /*0370*/  @P1 IMAD R15, R6, UR6, R27 ;  /* 0x00000006060f1c24 */ /* 0x000fca000f8e021b */
[----:B------:R-:W-:Y:S02]  /*0380*/  @P2 IMAD R21, R6, UR6, R21 ;  /* 0x0000000606152c24 */ /* 0x000fe4000f8e0215 */
[----:B------:R-:W1:Y:S01]  /*0390*/  @P2 LDC.64 R18, c[0x0][0x380] ;  /* 0x0000e000ff122b82 */ /* 0x000e620000000a00 */
[----:B0-----:R-:W-:Y:S01]  /*03a0*/  @P1 IMAD.WIDE.U32 R8, R15, 0x4, R8 ;  /* 0x000000040f081825 */ /* 0x001fe200078e0008 */
[----:B------:R-:W-:-:S04]  /*03b0*/  IADD3 R15, P3, PT, R2, UR12, RZ ;  /* 0x0000000c020f7c10 */ /* 0x000fc8000ff7e0ff */
[----:B------:R-:W-:Y:S01]  /*03c0*/  IADD3.X R26, PT, PT, RZ, RZ, RZ, P3, !PT ;  /* 0x000000ffff1a7210 */ /* 0x000fe20001ffe4ff */
[----:B------:R-:W3:Y:S01]  /*03d0*/  @P1 LDG.E R22, desc[UR10][R8.64] ;  /* 0x0000000a08161981 */ /* 0x000ee2000c1e1900 */
[----:B--2---:R-:W-:Y:S01]  /*03e0*/  LEA R14, P3, R15, R12, 0x2 ;  /* 0x0000000c0f0e7211 */ /* 0x004fe200078610ff */
[----:B-1----:R-:W-:-:S03]  /*03f0*/  @P2 IMAD.WIDE.U32 R20, R21, 0x4, R18 ;  /* 0x0000000415142825 */ /* 0x002fc600078e0012 */
[----:B------:R-:W-:Y:S01]  /*0400*/  LEA.HI.X R15, R15, R13, R26, 0x2, P3 ;  /* 0x0000000d0f0f7211 */ /* 0x000fe200018f141a */
[----:B------:R-:W-:-:S04]  /*0410*/  IMAD.MOV.U32 R18, RZ, RZ, RZ ;  /* 0x000000ffff127224 */ /* 0x000fc800078e00ff */
[----:B------:R-:W2:Y:S04]  /*0420*/  LDG.E R26, desc[UR10][R14.64+0x4] ;  /* 0x0000040a0e1a7981 */ /* 0x000ea8000c1e1900 */
[----:B------:R0:W2:Y:S02]  /*0430*/  @P2 LDG.E R18, desc[UR10][R20.64] ;  /* 0x0000000a14122981 */ /* 0x0000a4000c1e1900 */
[----:B0-----:R-:W-:-:S04]  /*0440*/  IADD3 R21, PT, PT, R27, 0x2, RZ ;  /* 0x000000021b157810 */ /* 0x001fc80007ffe0ff */
[----:B------:R-:W-:-:S04]  /*0450*/  ISETP.GE.AND P5, PT, R21, UR6, PT ;  /* 0x0000000615007c0c */ /* 0x000fc8000bfa6270 */
[----:B------:R-:W-:-:S04]  /*0460*/  ISETP.GT.AND P5, PT, R21, -0x1, !P5 ;  /* 0xffffffff1500780c */ /* 0x000fc80006fa4270 */
[----:B------:R-:W-:Y:S01]  /*0470*/  PLOP3.LUT P5, PT, P0, P5, PT, 0x80, 0x8 ;  /* 0x000000000008781c */ /* 0x000fe200007ab070 */
[C---:B------:R-:W-:Y:S01]  /*0480*/  VIADD R19, R27.reuse, 0x3 ;  /* 0x000000031b137836 */ /* 0x040fe20000000000 */
[----:B------:R-:W-:-:S04]  /*0490*/  IADD3 R23, PT, PT, R27, 0x4, RZ ;  /* 0x000000041b177810 */ /* 0x000fc80007ffe0ff */
[----:B------:R-:W-:Y:S02]  /*04a0*/  ISETP.GE.AND P1, PT, R19, UR6, PT ;  /* 0x0000000613007c0c */ /* 0x000fe4000bf26270 */
[----:B------:R-:W-:-:S05]  /*04b0*/  ISETP.GE.AND P3, PT, R23, UR6, PT ;  /* 0x0000000617007c0c */ /* 0x000fca000bf66270 */
[----:B------:R-:W0:Y:S01]  /*04c0*/  @P5 LDC.64 R16, c[0x0][0x380] ;  /* 0x0000e000ff105b82 */ /* 0x000e220000000a00 */
[----:B------:R-:W-:Y:S02]  /*04d0*/  ISETP.GT.AND P1, PT, R19, -0x1, !P1 ;  /* 0xffffffff1300780c */ /* 0x000fe40004f24270 */
[----:B------:R-:W-:Y:S02]  /*04e0*/  ISETP.GT.AND P3, PT, R23, -0x1, !P3 ;  /* 0xffffffff1700780c */ /* 0x000fe40005f64270 */
[----:B------:R-:W-:Y:S02]  /*04f0*/  PLOP3.LUT P1, PT, P0, P1, PT, 0x80, 0x8 ;  /* 0x000000000008781c */ /* 0x000fe40000723070 */
[----:B------:R-:W-:Y:S01]  /*0500*/  PLOP3.LUT P3, PT, P0, P3, PT, 0x80, 0x8 ;  /* 0x000000000008781c */ /* 0x000fe20000767070 */
[C---:B------:R-:W-:Y:S01]  /*0510*/  VIADD R25, R27.reuse, 0x5 ;  /* 0x000000051b197836 */ /* 0x040fe20000000000 */
[----:B------:R-:W-:Y:S01]  /*0520*/  IADD3 R9, PT, PT, R27, 0x6, RZ ;  /* 0x000000061b097810 */ /* 0x000fe20007ffe0ff */
[----:B------:R-:W-:-:S02]  /*0530*/  @P5 IMAD R21, R6, UR6, R21 ;  /* 0x0000000606155c24 */ /* 0x000fc4000f8e0215 */
[----:B------:R-:W-:Y:S01]  /*0540*/  IMAD.MOV.U32 R8, RZ, RZ, RZ ;  /* 0x000000ffff087224 */ /* 0x000fe200078e00ff */
[----:B------:R-:W-:Y:S02]  /*0550*/  ISETP.GE.AND P2, PT, R25, UR6, PT ;  /* 0x0000000619007c0c */ /* 0x000fe4000bf46270 */
[----:B------:R-:W-:Y:S02]  /*0560*/  ISETP.GE.AND P4, PT, R9, UR6, PT ;  /* 0x0000000609007c0c */ /* 0x000fe4000bf86270 */
[----:B------:R-:W-:Y:S01]  /*0570*/  IADD3 R27, PT, PT, R27, 0x7, RZ ;  /* 0x000000071b1b7810 */ /* 0x000fe20007ffe0ff */
[----:B------:R-:W1:Y:S01]  /*0580*/  @P1 LDC.64 R28, c[0x0][0x380] ;  /* 0x0000e000ff1c1b82 */ /* 0x000e620000000a00 */
[----:B------:R-:W-:Y:S01]  /*0590*/  ISETP.GT.AND P2, PT, R25, -0x1, !P2 ;  /* 0xffffffff1900780c */ /* 0x000fe20005744270 */
[----:B0-----:R-:W-:-:S06]  /*05a0*/  @P5 IMAD.WIDE.U32 R16, R21, 0x4, R16 ;  /* 0x0000000415105825 */ /* 0x001fcc00078e0010 */
[----:B------:R-:W0:Y:S01]  /*05b0*/  @P3 LDC.64 R20, c[0x0][0x380] ;  /* 0x0000e000ff143b82 */ /* 0x000e220000000a00 */
[----:B------:R-:W-:Y:S01]  /*05c0*/  ISETP.GT.AND P4, PT, R9, -0x1, !P4 ;  /* 0xffffffff0900780c */ /* 0x000fe20006784270 */
[----:B------:R4:W5:Y:S01]  /*05d0*/  @P5 LDG.E R8, desc[UR10][R16.64] ;  /* 0x0000000a10085981 */ /* 0x000962000c1e1900 */
[C---:B------:R-:W-:Y:S02]  /*05e0*/  ISETP.GE.AND P5, PT, R27.reuse, UR6, PT ;  /* 0x000000061b007c0c */ /* 0x040fe4000bfa6270 */
[----:B------:R-:W-:Y:S02]  /*05f0*/  PLOP3.LUT P2, PT, P0, P2, PT, 0x80, 0x8 ;  /* 0x000000000008781c */ /* 0x000fe40000745070 */
[----:B------:R-:W-:Y:S02]  /*0600*/  PLOP3.LUT P4, PT, P0, P4, PT, 0x80, 0x8 ;  /* 0x000000000008781c */ /* 0x000fe40000789070 */
[----:B------:R-:W-:-:S04]  /*0610*/  ISETP.GT.AND P5, PT, R27, -0x1, !P5 ;  /* 0xffffffff1b00780c */ /* 0x000fc80006fa4270 */
[----:B------:R-:W-:Y:S01]  /*0620*/  PLOP3.LUT P5, PT, P0, P5, PT, 0x80, 0x8 ;  /* 0x000000000008781c */ /* 0x000fe200007ab070 */
[----:B------:R-:W-:-:S06]  /*0630*/  @P3 IMAD R23, R6, UR6, R23 ;  /* 0x0000000606173c24 */ /* 0x000fcc000f8e0217 */
[----:B----4-:R-:W4:Y:S01]  /*0640*/  @P4 LDC.64 R16, c[0x0][0x380] ;  /* 0x0000e000ff104b82 */ /* 0x010f220000000a00 */
[----:B0-----:R-:W-:-:S04]  /*0650*/  @P3 IMAD.WIDE.U32 R20, R23, 0x4, R20 ;  /* 0x0000000417143825 */ /* 0x001fc800078e0014 */
[C---:B------:R-:W-:Y:S02]  /*0660*/  @P2 IMAD R25, R6.reuse, UR6, R25 ;  /* 0x0000000606192c24 */ /* 0x040fe4000f8e0219 */
[C---:B------:R-:W-:Y:S02]  /*0670*/  @P4 IMAD R9, R6.reuse, UR6, R9 ;  /* 0x0000000606094c24 */ /* 0x040fe4000f8e0209 */
[----:B------:R-:W-:Y:S02]  /*0680*/  @P5 IMAD R27, R6, UR6, R27 ;  /* 0x00000006061b5c24 */ /* 0x000fe4000f8e021b */
[----:B----4-:R-:W-:-:S04]  /*0690*/  @P4 IMAD.WIDE.U32 R16, R9, 0x4, R16 ;  /* 0x0000000409104825 */ /* 0x010fc800078e0010 */
[----:B------:R-:W-:-:S06]  /*06a0*/  HFMA2 R9, -RZ, RZ, 0, 0 ;  /* 0x00000000ff097431 */ /* 0x000fcc00000001ff */
[----:B------:R-:W4:Y:S01]  /*06b0*/  @P4 LDG.E R9, desc[UR10][R16.64] ;  /* 0x0000000a10094981 */ /* 0x000f22000c1e1900 */
[----:B---3--:R-:W-:Y:S01]  /*06c0*/  FFMA R7, R24, R22, R7 ;  /* 0x0000001618077223 */ /* 0x008fe20000000007 */
[----:B------:R-:W-:-:S04]  /*06d0*/  @P1 IMAD R22, R6, UR6, R19 ;  /* 0x0000000606161c24 */ /* 0x000fc8000f8e0213 */
[----:B-1----:R-:W-:Y:S02]  /*06e0*/  @P1 IMAD.WIDE.U32 R28, R22, 0x4, R28 ;  /* 0x00000004161c1825 */ /* 0x002fe400078e001c */
[----:B------:R-:W0:Y:S02]  /*06f0*/  @P5 LDC.64 R22, c[0x0][0x380] ;  /* 0x0000e000ff165b82 */ /* 0x000e240000000a00 */
[----:B--2---:R-:W-:-:S06]  /*0700*/  FFMA R7, R26, R18, R7 ;  /* 0x000000121a077223 */ /* 0x004fcc0000000007 */
[----:B------:R-:W1:Y:S01]  /*0710*/  @P2 LDC.64 R18, c[0x0][0x380] ;  /* 0x0000e000ff122b82 */ /* 0x000e620000000a00 */
[----:B------:R-:W-:Y:S01]  /*0720*/  IMAD.MOV.U32 R24, RZ, RZ, RZ ;  /* 0x000000ffff187224 */ /* 0x000fe200078e00ff */
[----:B------:R-:W-:-:S05]  /*0730*/  MOV R26, RZ ;  /* 0x000000ff001a7202 */ /* 0x000fca0000000f00 */
[----:B------:R-:W2:Y:S04]  /*0740*/  @P1 LDG.E R24, desc[UR10][R28.64] ;  /* 0x0000000a1c181981 */ /* 0x000ea8000c1e1900 */
[----:B------:R3:W4:Y:S04]  /*0750*/  @P3 LDG.E R26, desc[UR10][R20.64] ;  /* 0x0000000a141a3981 */ /* 0x000728000c1e1900 */
[----:B------:R-:W5:Y:S04]  /*0760*/  LDG.E R28, desc[UR10][R14.64+0x8] ;  /* 0x0000080a0e1c7981 */ /* 0x000f68000c1e1900 */
[----:B------:R-:W2:Y:S01]  /*0770*/  LDG.E R29, desc[UR10][R14.64+0xc] ;  /* 0x00000c0a0e1d7981 */ /* 0x000ea2000c1e1900 */
[----:B-1----:R-:W-:-:S03]  /*0780*/  @P2 IMAD.WIDE.U32 R18, R25, 0x4, R18 ;  /* 0x0000000419122825 */ /* 0x002fc600078e0012 */
[----:B------:R-:W4:Y:S01]  /*0790*/  LDG.E R21, desc[UR10][R14.64+0x10] ;  /* 0x0000100a0e157981 */ /* 0x000f22000c1e1900 */
[----:B------:R-:W-:Y:S02]  /*07a0*/  IMAD.MOV.U32 R25, RZ, RZ, RZ ;  /* 0x000000ffff197224 */ /* 0x000fe400078e00ff */
[----:B0-----:R-:W-:Y:S02]  /*07b0*/  @P5 IMAD.WIDE.U32 R22, R27, 0x4, R22 ;  /* 0x000000041b165825 */ /* 0x001fe400078e0016 */
[----:B------:R-:W4:Y:S02]  /*07c0*/  LDG.E R27, desc[UR10][R14.64+0x14] ;  /* 0x0000140a0e1b7981 */ /* 0x000f24000c1e1900 */
[----:B---3--:R-:W-:Y:S02]  /*07d0*/  IMAD.MOV.U32 R20, RZ, RZ, RZ ;  /* 0x000000ffff147224 */ /* 0x008fe400078e00ff */
[----:B------:R-:W3:Y:S04]  /*07e0*/  @P2 LDG.E R25, desc[UR10][R18.64] ;  /* 0x0000000a12192981 */ /* 0x000ee8000c1e1900 */
[----:B------:R-:W3:Y:S04]  /*07f0*/  @P5 LDG.E R20, desc[UR10][R22.64] ;  /* 0x0000000a16145981 */ /* 0x000ee8000c1e1900 */
[----:B------:R-:W3:Y:S04]  /*0800*/  LDG.E R18, desc[UR10][R14.64+0x18] ;  /* 0x0000180a0e127981 */ /* 0x000ee8000c1e1900 */
[----:B------:R-:W3:Y:S01]  /*0810*/  LDG.E R19, desc[UR10][R14.64+0x1c] ;  /* 0x00001c0a0e137981 */ /* 0x000ee2000c1e1900 */
[----:B------:R-:W-:-:S04]  /*0820*/  IADD3 R2, PT, PT, R2, 0x8, RZ ;  /* 0x0000000802027810 */ /* 0x000fc80007ffe0ff */
[----:B------:R-:W-:Y:S01]  /*0830*/  ISETP.NE.AND P1, PT, R2, UR5, PT ;  /* 0x0000000502007c0c */ /* 0x000fe2000bf25270 */
[----:B-----5:R-:W-:-:S04]  /*0840*/  FFMA R8, R28, R8, R7 ;  /* 0x000000081c087223 */ /* 0x020fc80000000007 */
[----:B--2---:R-:W-:-:S04]  /*0850*/  FFMA R8, R29, R24, R8 ;  /* 0x000000181d087223 */ /* 0x004fc80000000008 */
[----:B----4-:R-:W-:-:S04]  /*0860*/  FFMA R8, R21, R26, R8 ;  /* 0x0000001a15087223 */ /* 0x010fc80000000008 */
[----:B---3--:R-:W-:-:S04]  /*0870*/  FFMA R25, R27, R25, R8 ;  /* 0x000000191b197223 */ /* 0x008fc80000000008 */
[----:B------:R-:W-:-:S04]  /*0880*/  FFMA R18, R18, R9, R25 ;  /* 0x0000000912127223 */ /* 0x000fc80000000019 */
[----:B------:R-:W-:Y:S01]  /*0890*/  FFMA R7, R19, R20, R18 ;  /* 0x0000001413077223 */ /* 0x000fe20000000012 */
[----:B------:R-:W-:Y:S06]  /*08a0*/  @P1 BRA `(.L_x_115) ;  /* 0xfffffff8007c1947 */ /* 0x000fec000383ffff */
[----:B------:R-:W-:-:S07]  /*08b0*/  IMAD.U32 R2, RZ, RZ, UR5 ;  /* 0x00000005ff027e24 */ /* 0x000fce000f8e00ff */
.L_x_114:
[----:B------:R-:W-:-:S09]  /*08c0*/  UISETP.NE.AND UP2, UPT, UR8, URZ, UPT ;  /* 0x000000ff0800728c */ /* 0x000fd2000bf45270 */
[----:B------:R-:W-:Y:S05]  /*08d0*/  BRA.U !UP2, `(.L_x_116) ;  /* 0x000000050aa47547 */ /* 0x000fea000b800000 */
[----:B------:R-:W-:Y:S01]  /*08e0*/  UISETP.NE.AND UP2, UPT, UR9, URZ, UPT ;  /* 0x000000ff0900728c */ /* 0x000fe2000bf45270 */
[----:B------:R-:W-:Y:S10]  /*08f0*/  BRA.U !UP1, `(.L_x_117) ;  /* 0x0000000109d47547 */ /* 0x000ff4000b800000 */
[----:B------:R-:W-:Y:S01]  /*0900*/  IADD3 R27, PT, PT, R5, R2, RZ ;  /* 0x00000002051b7210 */ /* 0x000fe20007ffe0ff */
[----:B------:R-:W0:Y:S01]  /*0910*/  LDC.64 R18, c[0x0][0x388] ;  /* 0x0000e200ff127b82 */ /* 0x000e220000000a00 */
[----:B------:R-:W-:Y:S02]  /*0920*/  IADD3 R25, PT, PT, R2, UR12, RZ ;  /* 0x0000000c02197c10 */ /* 0x000fe4000fffe0ff */
[C---:B------:R-:W-:Y:S01]  /*0930*/  ISETP.GE.AND P1, PT, R27.reuse, UR6, PT ;  /* 0x000000061b007c0c */ /* 0x040fe2000bf26270 */
[C---:B------:R-:W-:Y:S01]  /*0940*/  VIADD R29, R27.reuse, 0x1 ;  /* 0x000000011b1d7836 */ /* 0x040fe20000000000 */
[C---:B------:R-:W-:Y:S01]  /*0950*/  IADD3 R21, PT, PT, R27.reuse, 0x2, RZ ;  /* 0x000000021b157810 */ /* 0x040fe20007ffe0ff */
[C---:B------:R-:W-:Y:S01]  /*0960*/  VIADD R23, R27.reuse, 0x3 ;  /* 0x000000031b177836 */ /* 0x040fe20000000000 */
[----:B------:R-:W-:Y:S01]  /*0970*/  ISETP.GT.AND P1, PT, R27, -0x1, !P1 ;  /* 0xffffffff1b00780c */ /* 0x000fe20004f24270 */
[----:B------:R-:W1:Y:S01]  /*0980*/  LDC.64 R10, c[0x0][0x388] ;  /* 0x0000e200ff0a7b82 */ /* 0x000e620000000a00 */
[----:B------:R-:W-:-:S02]  /*0990*/  ISETP.GE.AND P2, PT, R29, UR6, PT ;  /* 0x000000061d007c0c */ /* 0x000fc4000bf46270 */
[----:B------:R-:W-:Y:S02]  /*09a0*/  ISETP.GE.AND P3, PT, R21, UR6, PT ;  /* 0x0000000615007c0c */ /* 0x000fe4000bf66270 */
[----:B------:R-:W-:Y:S02]  /*09b0*/  ISETP.GT.AND P2, PT, R29, -0x1, !P2 ;  /* 0xffffffff1d00780c */ /* 0x000fe40005744270 */
[----:B------:R-:W-:Y:S02]  /*09c0*/  PLOP3.LUT P1, PT, P0, P1, PT, 0x80, 0x8 ;  /* 0x000000000008781c */ /* 0x000fe40000723070 */
[----:B------:R-:W-:Y:S02]  /*09d0*/  ISETP.GE.AND P4, PT, R23, UR6, PT ;  /* 0x0000000617007c0c */ /* 0x000fe4000bf86270 */
[----:B------:R-:W-:Y:S02]  /*09e0*/  PLOP3.LUT P2, PT, P0, P2, PT, 0x80, 0x8 ;  /* 0x000000000008781c */ /* 0x000fe40000745070 */
[----:B------:R-:W-:-:S02]  /*09f0*/  ISETP.GT.AND P3, PT, R21, -0x1, !P3 ;  /* 0xffffffff1500780c */ /* 0x000fc40005f64270 */
[----:B------:R-:W-:Y:S01]  /*0a00*/  ISETP.GT.AND P4, PT, R23, -0x1, !P4 ;  /* 0xffffffff1700780c */ /* 0x000fe20006784270 */
[----:B0-----:R-:W-:Y:S01]  /*0a10*/  IMAD.WIDE.U32 R18, R25, 0x4, R18 ;  /* 0x0000000419127825 */ /* 0x001fe200078e0012 */
[----:B------:R-:W-:Y:S02]  /*0a20*/  PLOP3.LUT P3, PT, P0, P3, PT, 0x80, 0x8 ;  /* 0x000000000008781c */ /* 0x000fe40000767070 */
[----:B------:R-:W-:Y:S01]  /*0a30*/  PLOP3.LUT P4, PT, P0, P4, PT, 0x80, 0x8 ;  /* 0x000000000008781c */ /* 0x000fe20000789070 */
[----:B------:R-:W0:Y:S01]  /*0a40*/  @P1 LDC.64 R16, c[0x0][0x380] ;  /* 0x0000e000ff101b82 */ /* 0x000e220000000a00 */
[----:B------:R-:W-:Y:S01]  /*0a50*/  IADD3 R20, P5, PT, R2, UR12, RZ ;  /* 0x0000000c02147c10 */ /* 0x000fe2000ffbe0ff */
[----:B------:R-:W-:Y:S01]  /*0a60*/  @P1 IMAD R25, R6, UR6, R27 ;  /* 0x0000000606191c24 */ /* 0x000fe2000f8e021b */
[----:B------:R2:W3:Y:S01]  /*0a70*/  LDG.E R18, desc[UR10][R18.64] ;  /* 0x0000000a12127981 */ /* 0x0004e2000c1e1900 */
[----:B------:R-:W-:-:S04]  /*0a80*/  IMAD.MOV.U32 R22, RZ, RZ, RZ ;  /* 0x000000ffff167224 */ /* 0x000fc800078e00ff */
[----:B------:R-:W4:Y:S08]  /*0a90*/  @P2 LDC.64 R14, c[0x0][0x380] ;  /* 0x0000e000ff0e2b82 */ /* 0x000f300000000a00 */
[----:B------:R-:W5:Y:S08]  /*0aa0*/  @P3 LDC.64 R12, c[0x0][0x380] ;  /* 0x0000e000ff0c3b82 */ /* 0x000f700000000a00 */
[----:B------:R-:W5:Y:S01]  /*0ab0*/  @P4 LDC.64 R8, c[0x0][0x380] ;  /* 0x0000e000ff084b82 */ /* 0x000f620000000a00 */
[----:B------:R-:W-:Y:S01]  /*0ac0*/  IADD3.X R24, PT, PT, RZ, RZ, RZ, P5, !PT ;  /* 0x000000ffff187210 */ /* 0x000fe20002ffe4ff */
[----:B------:R-:W-:Y:S01]  /*0ad0*/  @P2 IMAD R27, R6, UR6, R29 ;  /* 0x00000006061b2c24 */ /* 0x000fe2000f8e021d */
[----:B-1----:R-:W-:Y:S01]  /*0ae0*/  LEA R10, P5, R20, R10, 0x2 ;  /* 0x0000000a140a7211 */ /* 0x002fe200078a10ff */
[----:B0-----:R-:W-:-:S04]  /*0af0*/  @P1 IMAD.WIDE.U32 R16, R25, 0x4, R16 ;  /* 0x0000000419101825 */ /* 0x001fc800078e0010 */
[----:B------:R-:W-:Y:S01]  /*0b00*/  @P3 IMAD R25, R6, UR6, R21 ;  /* 0x0000000606193c24 */ /* 0x000fe2000f8e0215 */
[----:B------:R-:W-:Y:S01]  /*0b10*/  LEA.HI.X R11, R20, R11, R24, 0x2, P5 ;  /* 0x0000000b140b7211 */ /* 0x000fe200028f1418 */
[----:B------:R-:W-:Y:S01]  /*0b20*/  IMAD.MOV.U32 R21, RZ, RZ, RZ ;  /* 0x000000ffff157224 */ /* 0x000fe200078e00ff */
[----:B------:R-:W3:Y:S01]  /*0b30*/  @P1 LDG.E R22, desc[UR10][R16.64] ;  /* 0x0000000a10161981 */ /* 0x000ee2000c1e1900 */
[----:B----4-:R-:W-:Y:S01]  /*0b40*/  @P2 IMAD.WIDE.U32 R14, R27, 0x4, R14 ;  /* 0x000000041b0e2825 */ /* 0x010fe200078e000e */
[----:B--2---:R-:W-:Y:S02]  /*0b50*/  MOV R19, RZ ;  /* 0x000000ff00137202 */ /* 0x004fe40000000f00 */
[----:B------:R-:W2:Y:S01]  /*0b60*/  LDG.E R20, desc[UR10][R10.64+0x4] ;  /* 0x0000040a0a147981 */ /* 0x000ea2000c1e1900 */
[----:B------:R-:W-:Y:S02]  /*0b70*/  @P4 IMAD R23, R6, UR6, R23 ;  /* 0x0000000606174c24 */ /* 0x000fe4000f8e0217 */
[----:B-----5:R-:W-:Y:S01]  /*0b80*/  @P3 IMAD.WIDE.U32 R12, R25, 0x4, R12 ;  /* 0x00000004190c3825 */ /* 0x020fe200078e000c */
[----:B------:R-:W2:Y:S04]  /*0b90*/  @P2 LDG.E R21, desc[UR10][R14.64] ;  /* 0x0000000a0e152981 */ /* 0x000ea8000c1e1900 */
[----:B------:R-:W4:Y:S01]  /*0ba0*/  @P3 LDG.E R19, desc[UR10][R12.64] ;  /* 0x0000000a0c133981 */ /* 0x000f22000c1e1900 */
[----:B------:R-:W-:-:S03]  /*0bb0*/  @P4 IMAD.WIDE.U32 R8, R23, 0x4, R8 ;  /* 0x0000000417084825 */ /* 0x000fc600078e0008 */
[----:B------:R-:W4:Y:S01]  /*0bc0*/  LDG.E R24, desc[UR10][R10.64+0x8] ;  /* 0x0000080a0a187981 */ /* 0x000f22000c1e1900 */
[----:B------:R-:W-:-:S03]  /*0bd0*/  IMAD.MOV.U32 R23, RZ, RZ, RZ ;  /* 0x000000ffff177224 */ /* 0x000fc600078e00ff */
[----:B------:R-:W5:Y:S04]  /*0be0*/  LDG.E R16, desc[UR10][R10.64+0xc] ;  /* 0x00000c0a0a107981 */ /* 0x000f68000c1e1900 */
[----:B------:R-:W5:Y:S01]  /*0bf0*/  @P4 LDG.E R23, desc[UR10][R8.64] ;  /* 0x0000000a08174981 */ /* 0x000f62000c1e1900 */
[----:B------:R-:W-:Y:S01]  /*0c00*/  IADD3 R2, PT, PT, R2, 0x4, RZ ;  /* 0x0000000402027810 */ /* 0x000fe20007ffe0ff */
[----:B---3--:R-:W-:-:S04]  /*0c10*/  FFMA R7, R18, R22, R7 ;  /* 0x0000001612077223 */ /* 0x008fc80000000007 */
[----:B--2---:R-:W-:-:S04]  /*0c20*/  FFMA R7, R20, R21, R7 ;  /* 0x0000001514077223 */ /* 0x004fc80000000007 */
[----:B----4-:R-:W-:-:S04]  /*0c30*/  FFMA R7, R24, R19, R7 ;  /* 0x0000001318077223 */ /* 0x010fc80000000007 */
[----:B-----5:R-:W-:-:S07]  /*0c40*/  FFMA R7, R16, R23, R7 ;  /* 0x0000001710077223 */ /* 0x020fce0000000007 */
.L_x_117:
[----:B------:R-:W-:Y:S05]  /*0c50*/  BRA.U !UP2, `(.L_x_116) ;  /* 0x000000010ac47547 */ /* 0x000fea000b800000 */
[----:B------:R-:W0:Y:S01]  /*0c60*/  LDCU UR7, c[0x0][0x39c] ;  /* 0x00007380ff0777ac */ /* 0x000e220008000800 */
[----:B------:R-:W-:Y:S02]  /*0c70*/  UISETP.NE.AND UP2, UPT, UR9, 0x1, UPT ;  /* 0x000000010900788c */ /* 0x000fe4000bf45270 */
[----:B0-----:R-:W-:-:S07]  /*0c80*/  ULOP3.LUT UP3, URZ, UR7, 0x1, URZ, 0xc0, !UPT ;  /* 0x0000000107ff7892 */ /* 0x001fce000f86c0ff */
[----:B------:R-:W-:Y:S05]  /*0c90*/  BRA.U !UP2, `(.L_x_118) ;  /* 0x000000010a787547 */ /* 0x000fea000b800000 */
[----:B------:R-:W-:Y:S01]  /*0ca0*/  IMAD.IADD R17, R5, 0x1, R2 ;  /* 0x0000000105117824 */ /* 0x000fe200078e0202 */
[----:B------:R-:W0:Y:S01]  /*0cb0*/  LDC.64 R12, c[0x0][0x388] ;  /* 0x0000e200ff0c7b82 */ /* 0x000e220000000a00 */
[C---:B------:R-:W-:Y:S01]  /*0cc0*/  VIADD R21, R2.reuse, UR12 ;  /* 0x0000000c02157c36 */ /* 0x040fe20008000000 */
[----:B------:R-:W-:Y:S02]  /*0cd0*/  IADD3 R18, P3, PT, R2, UR12, RZ ;  /* 0x0000000c02127c10 */ /* 0x000fe4000ff7e0ff */
[C---:B------:R-:W-:Y:S02]  /*0ce0*/  ISETP.GE.AND P1, PT, R17.reuse, UR6, PT ;  /* 0x0000000611007c0c */ /* 0x040fe4000bf26270 */
[C---:B------:R-:W-:Y:S02]  /*0cf0*/  IADD3 R19, PT, PT, R17.reuse, 0x1, RZ ;  /* 0x0000000111137810 */ /* 0x040fe40007ffe0ff */
[----:B------:R-:W-:Y:S01]  /*0d00*/  ISETP.GT.AND P1, PT, R17, -0x1, !P1 ;  /* 0xffffffff1100780c */ /* 0x000fe20004f24270 */
[----:B------:R-:W1:Y:S01]  /*0d10*/  LDC.64 R8, c[0x0][0x388] ;  /* 0x0000e200ff087b82 */ /* 0x000e620000000a00 */
[----:B------:R-:W-:-:S02]  /*0d20*/  ISETP.GE.AND P2, PT, R19, UR6, PT ;  /* 0x0000000613007c0c */ /* 0x000fc4000bf46270 */
[----:B------:R-:W-:Y:S02]  /*0d30*/  PLOP3.LUT P1, PT, P0, P1, PT, 0x80, 0x8 ;  /* 0x000000000008781c */ /* 0x000fe40000723070 */
[----:B------:R-:W-:Y:S02]  /*0d40*/  ISETP.GT.AND P2, PT, R19, -0x1, !P2 ;  /* 0xffffffff1300780c */ /* 0x000fe40005744270 */
[----:B------:R-:W-:Y:S02]  /*0d50*/  IADD3.X R20, PT, PT, RZ, RZ, RZ, P3, !PT ;  /* 0x000000ffff147210 */ /* 0x000fe40001ffe4ff */
[----:B------:R-:W-:Y:S01]  /*0d60*/  PLOP3.LUT P2, PT, P0, P2, PT, 0x80, 0x8 ;  /* 0x000000000008781c */ /* 0x000fe20000745070 */
[----:B0-----:R-:W-:-:S06]  /*0d70*/  IMAD.WIDE.U32 R12, R21, 0x4, R12 ;  /* 0x00000004150c7825 */ /* 0x001fcc00078e000c */
[----:B------:R-:W0:Y:S01]  /*0d80*/  @P1 LDC.64 R14, c[0x0][0x380] ;  /* 0x0000e000ff0e1b82 */ /* 0x000e220000000a00 */
[----:B------:R-:W-:Y:S01]  /*0d90*/  @P1 IMAD R17, R6, UR6, R17 ;  /* 0x0000000606111c24 */ /* 0x000fe2000f8e0211 */
[----:B------:R-:W2:Y:S06]  /*0da0*/  LDG.E R12, desc[UR10][R12.64] ;  /* 0x0000000a0c0c7981 */ /* 0x000eac000c1e1900 */
[----:B------:R-:W3:Y:S01]  /*0db0*/  @P2 LDC.64 R10, c[0x0][0x380] ;  /* 0x0000e000ff0a2b82 */ /* 0x000ee20000000a00 */
[----:B-1----:R-:W-:-:S04]  /*0dc0*/  LEA R8, P3, R18, R8, 0x2 ;  /* 0x0000000812087211 */ /* 0x002fc800078610ff */
[----:B------:R-:W-:-:S05]  /*0dd0*/  LEA.HI.X R9, R18, R9, R20, 0x2, P3 ;  /* 0x0000000912097211 */ /* 0x000fca00018f1414 */
[----:B------:R-:W4:Y:S01]  /*0de0*/  LDG.E R8, desc[UR10][R8.64+0x4] ;  /* 0x0000040a08087981 */ /* 0x000f22000c1e1900 */
[----:B0-----:R-:W-:-:S04]  /*0df0*/  @P1 IMAD.WIDE.U32 R14, R17, 0x4, R14 ;  /* 0x00000004110e1825 */ /* 0x001fc800078e000e */
[----:B------:R-:W-:-:S04]  /*0e00*/  @P2 IMAD R17, R6, UR6, R19 ;  /* 0x0000000606112c24 */ /* 0x000fc8000f8e0213 */
[----:B---3--:R-:W-:Y:S01]  /*0e10*/  @P2 IMAD.WIDE.U32 R10, R17, 0x4, R10 ;  /* 0x00000004110a2825 */ /* 0x008fe200078e000a */
[----:B------:R-:W-:-:S06]  /*0e20*/  CS2R R16, SRZ ;  /* 0x0000000000107805 */ /* 0x000fcc000001ff00 */
[----:B------:R-:W2:Y:S04]  /*0e30*/  @P1 LDG.E R16, desc[UR10][R14.64] ;  /* 0x0000000a0e101981 */ /* 0x000ea8000c1e1900 */
[----:B------:R-:W4:Y:S01]  /*0e40*/  @P2 LDG.E R17, desc[UR10][R10.64] ;  /* 0x0000000a0a112981 */ /* 0x000f22000c1e1900 */
[----:B------:R-:W-:Y:S02]  /*0e50*/  VIADD R2, R2, 0x2 ;  /* 0x0000000202027836 */ /* 0x000fe40000000000 */
[----:B--2---:R-:W-:-:S04]  /*0e60*/  FFMA R7, R12, R16, R7 ;  /* 0x000000100c077223 */ /* 0x004fc80000000007 */
[----:B----4-:R-:W-:-:S07]  /*0e70*/  FFMA R7, R8, R17, R7 ;  /* 0x0000001108077223 */ /* 0x010fce0000000007 */
.L_x_118:
[----:B------:R-:W-:Y:S05]  /*0e80*/  BRA.U !UP3, `(.L_x_116) ;  /* 0x000000010b387547 */ /* 0x000fea000b800000 */
[----:B------:R-:W-:Y:S01]  /*0e90*/  IADD3 R13, PT, PT, R5, R2, RZ ;  /* 0x00000002050d7210 */ /* 0x000fe20007ffe0ff */
[----:B------:R-:W0:Y:S01]  /*0ea0*/  LDC.64 R10, c[0x0][0x388] ;  /* 0x0000e200ff0a7b82 */ /* 0x000e220000000a00 */
[----:B------:R-:W-:Y:S02]  /*0eb0*/  VIADD R15, R2, UR12 ;  /* 0x0000000c020f7c36 */ /* 0x000fe40008000000 */
[----:B------:R-:W-:Y:S01]  /*0ec0*/  HFMA2 R2, -RZ, RZ, 0, 0 ;  /* 0x00000000ff027431 */ /* 0x000fe200000001ff */
[----:B------:R-:W-:-:S04]  /*0ed0*/  ISETP.GE.AND P1, PT, R13, UR6, PT ;  /* 0x000000060d007c0c */ /* 0x000fc8000bf26270 */
[----:B------:R-:W-:-:S04]  /*0ee0*/  ISETP.GT.AND P1, PT, R13, -0x1, !P1 ;  /* 0xffffffff0d00780c */ /* 0x000fc80004f24270 */
[----:B------:R-:W-:-:S13]  /*0ef0*/  PLOP3.LUT P1, PT, P0, P1, PT, 0x80, 0x8 ;  /* 0x000000000008781c */ /* 0x000fda0000723070 */
[----:B------:R-:W1:Y:S01]  /*0f00*/  @P1 LDC.64 R8, c[0x0][0x380] ;  /* 0x0000e000ff081b82 */ /* 0x000e620000000a00 */
[----:B------:R-:W-:Y:S02]  /*0f10*/  @P1 IMAD R13, R6, UR6, R13 ;  /* 0x00000006060d1c24 */ /* 0x000fe4000f8e020d */
[----:B0-----:R-:W-:-:S06]  /*0f20*/  IMAD.WIDE.U32 R10, R15, 0x4, R10 ;  /* 0x000000040f0a7825 */ /* 0x001fcc00078e000a */
[----:B------:R-:W2:Y:S01]  /*0f30*/  LDG.E R10, desc[UR10][R10.64] ;  /* 0x0000000a0a0a7981 */ /* 0x000ea2000c1e1900 */
[----:B-1----:R-:W-:-:S05]  /*0f40*/  @P1 IMAD.WIDE.U32 R8, R13, 0x4, R8 ;  /* 0x000000040d081825 */ /* 0x002fca00078e0008 */
[----:B------:R-:W2:Y:S02]  /*0f50*/  @P1 LDG.E R2, desc[UR10][R8.64] ;  /* 0x0000000a08021981 */ /* 0x000ea4000c1e1900 */
[----:B--2---:R-:W-:-:S07]  /*0f60*/  FFMA R7, R10, R2, R7 ;  /* 0x000000020a077223 */ /* 0x004fce0000000007 */
.L_x_116:
[----:B------:R-:W-:Y:S05]  /*0f70*/  BRA.U UP0, `(.L_x_119) ;  /* 0xfffffff100907547 */ /* 0x000fea000b83ffff */
.L_x_113:
[----:B------:R-:W0:Y:S01]  /*0f80*/  LDC.64 R4, c[0x0][0x390] ;  /* 0x0000e400ff047b82 */ /* 0x000e220000000a00 */
[----:B------:R-:W-:-:S04]  /*0f90*/  IMAD R3, R3, UR6, R0 ;  /* 0x0000000603037c24 */ /* 0x000fc8000f8e0200 */
[----:B0-----:R-:W-:-:S05]  /*0fa0*/  IMAD.WIDE R2, R3, 0x4, R4 ;  /* 0x0000000403027825 */ /* 0x001fca00078e0204 */
[----:B------:R-:W-:Y:S01]  /*0fb0*/  STG.E desc[UR10][R2.64], R7 ;  /* 0x0000000702007986 */ /* 0x000fe2000c10190a */
[----:B------:R-:W-:Y:S05]  /*0fc0*/  EXIT ;  /* 0x000000000000794d */ /* 0x000fea0003800000 */
.L_x_120:
        /* <DEDUP_REMOVED lines=11> */
.L_x_130:


//--------------------- .nv.shared._Z22kernel3D_opt_templatedILi16EEvPKfPfii --------------------------
	.section	.nv.shared._Z22kernel3D_opt_templatedILi16EEvPKfPfii,"aw",@nobits
	.sectionflags	@""
	.align	4
.nv.shared._Z22kernel3D_opt_templatedILi16EEvPKfPfii:
	.zero		24352


//--------------------- .nv.shared.reserved.0     --------------------------
	.section	.nv.shared.reserved.0,"aw",@nobits
	.weak		__nv_reservedSMEM_offset_0_alias
	.size		__nv_reservedSMEM_offset_0_alias, 0, 64
	.other		__nv_reservedSMEM_offset_0_alias,@"STO_CUDA_RESERVED_SHARED STV_DEFAULT"
__nv_reservedSMEM_offset_0_alias:
	.zero		0
	.zero		64


//--------------------- .nv.shared._Z22kernel3D_opt_templatedILi8EEvPKfPfii --------------------------
	.section	.nv.shared._Z22kernel3D_opt_templatedILi8EEvPKfPfii,"aw",@nobits
	.sectionflags	@""
	.align	4
.nv.shared._Z22kernel3D_opt_templatedILi8EEvPKfPfii:
	.zero		5024


//--------------------- .nv.shared._Z22kernel3D_opt_templatedILi4EEvPKfPfii --------------------------
	.section	.nv.shared._Z22kernel3D_opt_templatedILi4EEvPKfPfii,"aw",@nobits
	.sectionflags	@""
	.align	4
.nv.shared._Z22kernel3D_opt_templatedILi4EEvPKfPfii:
	.zero		1888


//--------------------- .nv.shared._Z22kernel3D_opt_templatedILi2EEvPKfPfii --------------------------
	.section	.nv.shared._Z22kernel3D_opt_templatedILi2EEvPKfPfii,"aw",@nobits
	.sectionflags	@""
	.align	4
.nv.shared._Z22kernel3D_opt_templatedILi2EEvPKfPfii:
	.zero		1280


//--------------------- .nv.shared._Z22kernel2D_opt_templatedILi16EEvPKfPfii --------------------------
	.section	.nv.shared._Z22kernel2D_opt_templatedILi16EEvPKfPfii,"aw",@nobits
	.sectionflags	@""
	.align	4
.nv.shared._Z22kernel2D_opt_templatedILi16EEvPKfPfii:
	.zero		2320


//--------------------- .nv.shared._Z22kernel2D_opt_templatedILi8EEvPKfPfii --------------------------
	.section	.nv.shared._Z22kernel2D_opt_templatedILi8EEvPKfPfii,"aw",@nobits
	.sectionflags	@""
	.align	4
.nv.shared._Z22kernel2D_opt_templatedILi8EEvPKfPfii:
	.zero		1424


//--------------------- .nv.shared._Z22kernel2D_opt_templatedILi4EEvPKfPfii --------------------------
	.section	.nv.shared._Z22kernel2D_opt_templatedILi4EEvPKfPfii,"aw",@nobits
	.sectionflags	@""
	.align	4
.nv.shared._Z22kernel2D_opt_templatedILi4EEvPKfPfii:
	.zero		1168


//--------------------- .nv.shared._Z22kernel2D_opt_templatedILi2EEvPKfPfii --------------------------
	.section	.nv.shared._Z22kernel2D_opt_templatedILi2EEvPKfPfii,"aw",@nobits
	.sectionflags	@""
	.align	4
.nv.shared._Z22kernel2D_opt_templatedILi2EEvPKfPfii:
	.zero		1088


//--------------------- .nv.constant0._Z22kernel3D_opt_templatedILi16EEvPKfPfii --------------------------
	.section	.nv.constant0._Z22kernel3D_opt_templatedILi16EEvPKfPfii,"a",@progbits
	.sectionflags	@""
	.align	4
.nv.constant0._Z22kernel3D_opt_templatedILi16EEvPKfPfii:
	.zero		920


//--------------------- .nv.constant0._Z22kernel3D_opt_templatedILi8EEvPKfPfii --------------------------
	.section	.nv.constant0._Z22kernel3D_opt_templatedILi8EEvPKfPfii,"a",@progbits
	.sectionflags	@""
	.align	4
.nv.constant0._Z22kernel3D_opt_templatedILi8EEvPKfPfii:
	.zero		920


//--------------------- .nv.constant0._Z22kernel3D_opt_templatedILi4EEvPKfPfii --------------------------
	.section	.nv.constant0._Z22kernel3D_opt_templatedILi4EEvPKfPfii,"a",@progbits
	.sectionflags	@""
	.align	4
.nv.constant0._Z22kernel3D_opt_templatedILi4EEvPKfPfii:
	.zero		920


//--------------------- .nv.constant0._Z22kernel3D_opt_templatedILi2EEvPKfPfii --------------------------
	.section	.nv.constant0._Z22kernel3D_opt_templatedILi2EEvPKfPfii,"a",@progbits
	.sectionflags	@""
	.align	4
.nv.constant0._Z22kernel3D_opt_templatedILi2EEvPKfPfii:
	.zero		920


//--------------------- .nv.constant0._Z22kernel2D_opt_templatedILi16EEvPKfPfii --------------------------
	.section	.nv.constant0._Z22kernel2D_opt_templatedILi16EEvPKfPfii,"a",@progbits
	.sectionflags	@""
	.align	4
.nv.constant0._Z22kernel2D_opt_templatedILi16EEvPKfPfii:
	.zero		920


//--------------------- .nv.constant0._Z22kernel2D_opt_templatedILi8EEvPKfPfii --------------------------
	.section	.nv.constant0._Z22kernel2D_opt_templatedILi8EEvPKfPfii,"a",@progbits
	.sectionflags	@""
	.align	4
.nv.constant0._Z22kernel2D_opt_templatedILi8EEvPKfPfii:
	.zero		920


//--------------------- .nv.constant0._Z22kernel2D_opt_templatedILi4EEvPKfPfii --------------------------
	.section	.nv.constant0._Z22kernel2D_opt_templatedILi4EEvPKfPfii,"a",@progbits
	.sectionflags	@""
	.align	4
.nv.constant0._Z22kernel2D_opt_templatedILi4EEvPKfPfii:
	.zero		920


//--------------------- .nv.constant0._Z22kernel2D_opt_templatedILi2EEvPKfPfii --------------------------
	.section	.nv.constant0._Z22kernel2D_opt_templatedILi2EEvPKfPfii,"a",@progbits
	.sectionflags	@""
	.align	4
.nv.constant0._Z22kernel2D_opt_templatedILi2EEvPKfPfii:
	.zero		920


//--------------------- .nv.constant0._Z14kernel3D_basicPKfS0_Pfii --------------------------
	.section	.nv.constant0._Z14kernel3D_basicPKfS0_Pfii,"a",@progbits
	.sectionflags	@""
	.align	4
.nv.constant0._Z14kernel3D_basicPKfS0_Pfii:
	.zero		928


//--------------------- .nv.constant0._Z14kernel2D_basicPKfS0_Pfii --------------------------
	.section	.nv.constant0._Z14kernel2D_basicPKfS0_Pfii,"a",@progbits
	.sectionflags	@""
	.align	4
.nv.constant0._Z14kernel2D_basicPKfS0_Pfii:
	.zero		928


//--------------------- SYMBOLS --------------------------

	.type		.nv.reservedSmem.offset0,@object
	.size		.nv.reservedSmem.offset0,0x4
	.type		.nv.reservedSmem.cap,@object
	.size		.nv.reservedSmem.cap,0x4
